//
// Generated by NVIDIA NVVM Compiler
//
// Compiler Build ID: CL-36424714
// Cuda compilation tools, release 13.0, V13.0.88
// Based on NVVM 20.0.0
//

.version 9.0
.target sm_100
.address_size 64

	// .globl	_Z5sobelPhS_ii
.func  (.param .align 16 .b8 func_retval0[16]) __internal_trig_reduction_slowpathd
(
	.param .b64 __internal_trig_reduction_slowpathd_param_0
)
;
.global .align 8 .b8 __cudart_i2opi_d[144] = {8, 93, 141, 31, 177, 95, 251, 107, 234, 146, 82, 138, 247, 57, 7, 61, 123, 241, 229, 235, 199, 186, 39, 117, 45, 234, 95, 158, 102, 63, 70, 79, 183, 9, 203, 39, 207, 126, 54, 109, 31, 109, 10, 90, 139, 17, 47, 239, 15, 152, 5, 222, 255, 151, 248, 31, 59, 40, 249, 189, 139, 95, 132, 156, 244, 57, 83, 131, 57, 214, 145, 57, 65, 126, 95, 180, 38, 112, 156, 233, 132, 68, 187, 46, 245, 53, 130, 232, 62, 167, 41, 177, 28, 235, 29, 254, 28, 146, 209, 9, 234, 46, 73, 6, 224, 210, 77, 66, 58, 110, 36, 183, 97, 197, 187, 222, 171, 99, 81, 254, 65, 144, 67, 60, 153, 149, 98, 219, 192, 221, 52, 245, 209, 87, 39, 252, 41, 21, 68, 78, 110, 131, 249, 162};
.global .align 16 .b8 __cudart_sin_cos_coeffs[128] = {70, 210, 176, 44, 241, 229, 90, 190, 146, 227, 172, 105, 227, 29, 199, 62, 161, 98, 219, 25, 160, 1, 42, 191, 24, 8, 17, 17, 17, 17, 129, 63, 84, 85, 85, 85, 85, 85, 197, 191, 0, 0, 0, 0, 0, 0, 0, 0, 0, 0, 0, 0, 0, 0, 0, 0, 100, 129, 253, 32, 131, 255, 168, 189, 40, 133, 239, 193, 167, 238, 33, 62, 217, 230, 6, 142, 79, 126, 146, 190, 233, 188, 221, 25, 160, 1, 250, 62, 71, 93, 193, 22, 108, 193, 86, 191, 81, 85, 85, 85, 85, 85, 165, 63, 0, 0, 0, 0, 0, 0, 224, 191, 0, 0, 0, 0, 0, 0, 240, 63};

.visible .entry _Z5sobelPhS_ii(
	.param .u64 .ptr .align 1 _Z5sobelPhS_ii_param_0,
	.param .u64 .ptr .align 1 _Z5sobelPhS_ii_param_1,
	.param .u32 _Z5sobelPhS_ii_param_2,
	.param .u32 _Z5sobelPhS_ii_param_3
)
{
	.reg .pred 	%p<9>;
	.reg .b16 	%rs<6>;
	.reg .b32 	%r<40>;
	.reg .b64 	%rd<14>;

	ld.param.u64 	%rd2, [_Z5sobelPhS_ii_param_0];
	ld.param.u64 	%rd3, [_Z5sobelPhS_ii_param_1];
	ld.param.u32 	%r6, [_Z5sobelPhS_ii_param_2];
	ld.param.u32 	%r7, [_Z5sobelPhS_ii_param_3];
	cvta.to.global.u64 	%rd1, %rd3;
	mov.u32 	%r8, %ntid.x;
	mov.u32 	%r9, %ctaid.x;
	mov.u32 	%r10, %tid.x;
	mad.lo.s32 	%r1, %r8, %r9, %r10;
	mov.u32 	%r11, %ntid.y;
	mov.u32 	%r12, %ctaid.y;
	mov.u32 	%r13, %tid.y;
	mad.lo.s32 	%r2, %r11, %r12, %r13;
	mul.lo.s32 	%r3, %r6, %r2;
	add.s32 	%r4, %r3, %r1;
	mul.lo.s32 	%r14, %r7, %r6;
	setp.ge.s32 	%p1, %r4, %r14;
	@%p1 bra 	$L__BB0_6;
	setp.lt.s32 	%p2, %r1, 2;
	setp.lt.u32 	%p3, %r2, 2;
	or.pred  	%p4, %p2, %p3;
	@%p4 bra 	$L__BB0_6;
	add.s32 	%r15, %r6, -1;
	setp.ge.s32 	%p5, %r1, %r15;
	add.s32 	%r16, %r7, -1;
	setp.ge.s32 	%p6, %r2, %r16;
	or.pred  	%p7, %p5, %p6;
	@%p7 bra 	$L__BB0_6;
	sub.s32 	%r17, %r3, %r6;
	add.s32 	%r18, %r1, %r17;
	add.s32 	%r19, %r18, -1;
	cvt.s64.s32 	%rd4, %r19;
	cvta.to.global.u64 	%rd5, %rd2;
	add.s64 	%rd6, %rd5, %rd4;
	ld.global.u8 	%r20, [%rd6];
	ld.global.u8 	%rs1, [%rd6+1];
	mul.wide.u16 	%r21, %rs1, 2;
	ld.global.u8 	%r22, [%rd6+2];
	add.s32 	%r23, %r20, %r22;
	add.s32 	%r24, %r21, %r23;
	cvt.s64.s32 	%rd7, %r6;
	add.s64 	%rd8, %rd6, %rd7;
	ld.global.u8 	%rs2, [%rd8];
	mul.wide.u16 	%r25, %rs2, 2;
	add.s32 	%r26, %r25, %r20;
	ld.global.u8 	%rs3, [%rd8+2];
	mul.wide.u16 	%r27, %rs3, 2;
	add.s64 	%rd9, %rd8, %rd7;
	ld.global.u8 	%r28, [%rd9];
	add.s32 	%r29, %r27, %r22;
	add.s32 	%r30, %r26, %r28;
	sub.s32 	%r31, %r29, %r30;
	sub.s32 	%r32, %r28, %r24;
	ld.global.u8 	%rs4, [%rd9+1];
	mul.wide.u16 	%r33, %rs4, 2;
	add.s32 	%r34, %r33, %r32;
	ld.global.u8 	%r35, [%rd9+2];
	add.s32 	%r36, %r31, %r35;
	add.s32 	%r37, %r34, %r35;
	abs.s32 	%r38, %r37;
	abs.s32 	%r39, %r36;
	add.s32 	%r5, %r39, %r38;
	setp.lt.u32 	%p8, %r5, 256;
	@%p8 bra 	$L__BB0_5;
	cvt.s64.s32 	%rd12, %r4;
	add.s64 	%rd13, %rd1, %rd12;
	mov.b16 	%rs5, 255;
	st.global.u8 	[%rd13], %rs5;
	bra.uni 	$L__BB0_6;
$L__BB0_5:
	cvt.s64.s32 	%rd10, %r4;
	add.s64 	%rd11, %rd1, %rd10;
	st.global.u8 	[%rd11], %r5;
$L__BB0_6:
	ret;

}
	// .globl	_Z14houghTransformPhS_i
.visible .entry _Z14houghTransformPhS_i(
	.param .u64 .ptr .align 1 _Z14houghTransformPhS_i_param_0,
	.param .u64 .ptr .align 1 _Z14houghTransformPhS_i_param_1,
	.param .u32 _Z14houghTransformPhS_i_param_2
)
{
	.reg .pred 	%p<11>;
	.reg .b16 	%rs<4>;
	.reg .b32 	%r<47>;
	.reg .b64 	%rd<17>;
	.reg .b64 	%fd<81>;

	ld.param.u64 	%rd3, [_Z14houghTransformPhS_i_param_0];
	ld.param.u64 	%rd2, [_Z14houghTransformPhS_i_param_1];
	ld.param.u32 	%r15, [_Z14houghTransformPhS_i_param_2];
	cvta.to.global.u64 	%rd4, %rd3;
	mov.u32 	%r16, %ntid.x;
	mov.u32 	%r17, %ctaid.x;
	mov.u32 	%r18, %tid.x;
	mad.lo.s32 	%r1, %r16, %r17, %r18;
	mov.u32 	%r2, %ntid.y;
	mov.u32 	%r19, %ctaid.y;
	mov.u32 	%r20, %tid.y;
	mad.lo.s32 	%r3, %r2, %r19, %r20;
	mov.u32 	%r21, %nctaid.x;
	mul.lo.s32 	%r4, %r21, %r16;
	mad.lo.s32 	%r22, %r3, %r4, %r1;
	cvt.s64.s32 	%rd5, %r22;
	add.s64 	%rd6, %rd4, %rd5;
	ld.global.u8 	%rs1, [%rd6];
	setp.lt.u16 	%p1, %rs1, 251;
	@%p1 bra 	$L__BB1_10;
	mov.u32 	%r24, %nctaid.y;
	mul.lo.s32 	%r25, %r24, %r2;
	shr.u32 	%r26, %r25, 1;
	shr.u32 	%r27, %r4, 31;
	add.s32 	%r28, %r4, %r27;
	shr.s32 	%r29, %r28, 1;
	cvt.rn.f64.s32 	%fd17, %r29;
	cvt.rn.f64.s32 	%fd18, %r1;
	sub.f64 	%fd1, %fd18, %fd17;
	sub.s32 	%r30, %r3, %r26;
	cvt.rn.f64.s32 	%fd2, %r30;
	cvt.rn.f64.s32 	%fd3, %r15;
	mov.f64 	%fd77, 0d0000000000000000;
	mov.f64 	%fd19, 0d7FF0000000000000;
	mul.rn.f64 	%fd4, %fd19, %fd77;
	cvta.to.global.u64 	%rd1, %rd2;
	mov.b32 	%r43, 0;
	mov.u64 	%rd9, __cudart_sin_cos_coeffs;
$L__BB1_2:
	mul.f64 	%fd6, %fd77, 0d3F91DF4722D4405F;
	setp.eq.f64 	%p2, %fd6, 0d7FF0000000000000;
	mov.b32 	%r45, 1;
	mov.f64 	%fd79, %fd4;
	@%p2 bra 	$L__BB1_6;
	mul.f64 	%fd20, %fd6, 0d3FE45F306DC9C883;
	cvt.rni.s32.f64 	%r44, %fd20;
	cvt.rn.f64.s32 	%fd21, %r44;
	fma.rn.f64 	%fd22, %fd21, 0dBFF921FB54442D18, %fd6;
	fma.rn.f64 	%fd23, %fd21, 0dBC91A62633145C00, %fd22;
	fma.rn.f64 	%fd79, %fd21, 0dB97B839A252049C0, %fd23;
	setp.ltu.f64 	%p3, %fd6, 0d41E0000000000000;
	@%p3 bra 	$L__BB1_5;
	{ // callseq 0, 0
	.param .b64 param0;
	st.param.f64 	[param0], %fd6;
	.param .align 16 .b8 retval0[16];
	call.uni (retval0), 
	__internal_trig_reduction_slowpathd, 
	(
	param0
	);
	ld.param.f64 	%fd79, [retval0];
	ld.param.b32 	%r44, [retval0+8];
	} // callseq 0
$L__BB1_5:
	add.s32 	%r45, %r44, 1;
$L__BB1_6:
	setp.eq.f64 	%p4, %fd6, 0d7FF0000000000000;
	shl.b32 	%r34, %r45, 6;
	cvt.u64.u32 	%rd7, %r34;
	and.b64  	%rd8, %rd7, 64;
	add.s64 	%rd10, %rd9, %rd8;
	mul.rn.f64 	%fd25, %fd79, %fd79;
	and.b32  	%r35, %r45, 1;
	setp.eq.b32 	%p5, %r35, 1;
	selp.f64 	%fd26, 0dBDA8FF8320FD8164, 0d3DE5DB65F9785EBA, %p5;
	ld.global.nc.v2.f64 	{%fd27, %fd28}, [%rd10];
	fma.rn.f64 	%fd29, %fd26, %fd25, %fd27;
	fma.rn.f64 	%fd30, %fd29, %fd25, %fd28;
	ld.global.nc.v2.f64 	{%fd31, %fd32}, [%rd10+16];
	fma.rn.f64 	%fd33, %fd30, %fd25, %fd31;
	fma.rn.f64 	%fd34, %fd33, %fd25, %fd32;
	ld.global.nc.v2.f64 	{%fd35, %fd36}, [%rd10+32];
	fma.rn.f64 	%fd37, %fd34, %fd25, %fd35;
	fma.rn.f64 	%fd38, %fd37, %fd25, %fd36;
	fma.rn.f64 	%fd39, %fd38, %fd79, %fd79;
	fma.rn.f64 	%fd40, %fd38, %fd25, 0d3FF0000000000000;
	selp.f64 	%fd41, %fd40, %fd39, %p5;
	and.b32  	%r36, %r45, 2;
	setp.eq.s32 	%p6, %r36, 0;
	mov.f64 	%fd42, 0d0000000000000000;
	sub.f64 	%fd43, %fd42, %fd41;
	selp.f64 	%fd11, %fd41, %fd43, %p6;
	mov.b32 	%r46, 0;
	mov.f64 	%fd80, %fd4;
	@%p4 bra 	$L__BB1_9;
	mul.f64 	%fd44, %fd6, 0d3FE45F306DC9C883;
	cvt.rni.s32.f64 	%r46, %fd44;
	cvt.rn.f64.s32 	%fd45, %r46;
	fma.rn.f64 	%fd46, %fd45, 0dBFF921FB54442D18, %fd6;
	fma.rn.f64 	%fd47, %fd45, 0dBC91A62633145C00, %fd46;
	fma.rn.f64 	%fd80, %fd45, 0dB97B839A252049C0, %fd47;
	setp.ltu.f64 	%p7, %fd6, 0d41E0000000000000;
	@%p7 bra 	$L__BB1_9;
	{ // callseq 1, 0
	.param .b64 param0;
	st.param.f64 	[param0], %fd6;
	.param .align 16 .b8 retval0[16];
	call.uni (retval0), 
	__internal_trig_reduction_slowpathd, 
	(
	param0
	);
	ld.param.f64 	%fd80, [retval0];
	ld.param.b32 	%r46, [retval0+8];
	} // callseq 1
$L__BB1_9:
	shl.b32 	%r38, %r46, 6;
	cvt.u64.u32 	%rd11, %r38;
	and.b64  	%rd12, %rd11, 64;
	add.s64 	%rd14, %rd9, %rd12;
	mul.rn.f64 	%fd49, %fd80, %fd80;
	and.b32  	%r39, %r46, 1;
	setp.eq.b32 	%p8, %r39, 1;
	selp.f64 	%fd50, 0dBDA8FF8320FD8164, 0d3DE5DB65F9785EBA, %p8;
	ld.global.nc.v2.f64 	{%fd51, %fd52}, [%rd14];
	fma.rn.f64 	%fd53, %fd50, %fd49, %fd51;
	fma.rn.f64 	%fd54, %fd53, %fd49, %fd52;
	ld.global.nc.v2.f64 	{%fd55, %fd56}, [%rd14+16];
	fma.rn.f64 	%fd57, %fd54, %fd49, %fd55;
	fma.rn.f64 	%fd58, %fd57, %fd49, %fd56;
	ld.global.nc.v2.f64 	{%fd59, %fd60}, [%rd14+32];
	fma.rn.f64 	%fd61, %fd58, %fd49, %fd59;
	fma.rn.f64 	%fd62, %fd61, %fd49, %fd60;
	fma.rn.f64 	%fd63, %fd62, %fd80, %fd80;
	fma.rn.f64 	%fd64, %fd62, %fd49, 0d3FF0000000000000;
	selp.f64 	%fd65, %fd64, %fd63, %p8;
	and.b32  	%r40, %r46, 2;
	setp.eq.s32 	%p9, %r40, 0;
	mov.f64 	%fd66, 0d0000000000000000;
	sub.f64 	%fd67, %fd66, %fd65;
	selp.f64 	%fd68, %fd65, %fd67, %p9;
	mul.f64 	%fd69, %fd68, %fd2;
	fma.rn.f64 	%fd70, %fd1, %fd11, %fd69;
	add.f64 	%fd71, %fd70, %fd3;
	mov.f64 	%fd72, 0d3FE0000000000000;
	copysign.f64 	%fd73, %fd71, %fd72;
	add.rz.f64 	%fd74, %fd71, %fd73;
	cvt.rzi.f64.f64 	%fd75, %fd74;
	mul.f64 	%fd76, %fd75, 0d4066800000000000;
	cvt.rzi.s32.f64 	%r41, %fd76;
	add.s32 	%r42, %r41, %r43;
	cvt.s64.s32 	%rd15, %r42;
	add.s64 	%rd16, %rd1, %rd15;
	ld.global.u8 	%rs2, [%rd16];
	add.s16 	%rs3, %rs2, 1;
	st.global.u8 	[%rd16], %rs3;
	add.f64 	%fd77, %fd77, 0d3FF0000000000000;
	add.s32 	%r43, %r43, 1;
	setp.ne.s32 	%p10, %r43, 180;
	@%p10 bra 	$L__BB1_2;
$L__BB1_10:
	ret;

}
.func  (.param .align 16 .b8 func_retval0[16]) __internal_trig_reduction_slowpathd(
	.param .b64 __internal_trig_reduction_slowpathd_param_0
)
{
	.local .align 8 .b8 	__local_depot2[40];
	.reg .b64 	%SP;
	.reg .b64 	%SPL;
	.reg .pred 	%p<10>;
	.reg .b32 	%r<47>;
	.reg .b64 	%rd<74>;
	.reg .b64 	%fd<5>;

	mov.u64 	%SPL, __local_depot2;
	ld.param.f64 	%fd4, [__internal_trig_reduction_slowpathd_param_0];
	add.u64 	%rd1, %SPL, 0;
	{
	.reg .b32 %temp; 
	mov.b64 	{%temp, %r1}, %fd4;
	}
	shr.u32 	%r2, %r1, 20;
	and.b32  	%r3, %r2, 2047;
	setp.eq.s32 	%p1, %r3, 2047;
	mov.b32 	%r46, 0;
	@%p1 bra 	$L__BB2_9;
	add.s32 	%r20, %r3, -1024;
	mov.b64 	%rd20, %fd4;
	shl.b64 	%rd2, %rd20, 11;
	shr.u32 	%r4, %r20, 6;
	sub.s32 	%r45, 15, %r4;
	sub.s32 	%r21, 19, %r4;
	setp.lt.u32 	%p2, %r20, 128;
	selp.b32 	%r6, 18, %r21, %p2;
	setp.ge.s32 	%p3, %r45, %r6;
	mov.b64 	%rd70, 0;
	@%p3 bra 	$L__BB2_4;
	add.s32 	%r23, %r6, %r4;
	neg.s32 	%r43, %r23;
	or.b64  	%rd3, %rd2, -9223372036854775808;
	mov.b64 	%rd70, 0;
	mov.b32 	%r42, 0;
	mov.u64 	%rd25, __cudart_i2opi_d;
	mov.u32 	%r44, %r45;
$L__BB2_3:
	.pragma "nounroll";
	mul.wide.s32 	%rd22, %r42, 8;
	add.s64 	%rd23, %rd1, %rd22;
	mul.wide.s32 	%rd24, %r44, 8;
	add.s64 	%rd26, %rd25, %rd24;
	ld.global.nc.u64 	%rd27, [%rd26];
	{
	.reg .u32 %r0, %r1, %r2, %r3, %alo, %ahi, %blo, %bhi, %clo, %chi;
	mov.b64 	{%alo,%ahi}, %rd27;
	mov.b64 	{%blo,%bhi}, %rd3;
	mov.b64 	{%clo,%chi}, %rd70;
	mad.lo.cc.u32 	%r0, %alo, %blo, %clo;
	madc.hi.cc.u32 	%r1, %alo, %blo, %chi;
	madc.hi.u32 	%r2, %alo, %bhi, 0;
	mad.lo.cc.u32 	%r1, %alo, %bhi, %r1;
	madc.hi.cc.u32 	%r2, %ahi, %blo, %r2;
	madc.hi.u32 	%r3, %ahi, %bhi, 0;
	mad.lo.cc.u32 	%r1, %ahi, %blo, %r1;
	madc.lo.cc.u32 	%r2, %ahi, %bhi, %r2;
	addc.u32 	%r3, %r3, 0;
	mov.b64 	%rd28, {%r0,%r1};
	mov.b64 	%rd70, {%r2,%r3};
	}
	st.local.u64 	[%rd23], %rd28;
	add.s32 	%r44, %r44, 1;
	add.s32 	%r43, %r43, 1;
	add.s32 	%r42, %r42, 1;
	setp.ne.s32 	%p4, %r43, -15;
	mov.u32 	%r45, %r6;
	@%p4 bra 	$L__BB2_3;
$L__BB2_4:
	cvt.s64.s32 	%rd29, %r45;
	cvt.u64.u32 	%rd30, %r4;
	add.s64 	%rd31, %rd30, %rd29;
	shl.b64 	%rd32, %rd31, 3;
	add.s64 	%rd33, %rd1, %rd32;
	st.local.u64 	[%rd33+-120], %rd70;
	and.b32  	%r15, %r2, 63;
	ld.local.u64 	%rd72, [%rd1+16];
	ld.local.u64 	%rd71, [%rd1+24];
	setp.eq.s32 	%p5, %r15, 0;
	@%p5 bra 	$L__BB2_6;
	shl.b64 	%rd34, %rd71, %r15;
	shr.u64 	%rd35, %rd72, 1;
	xor.b32  	%r24, %r15, 63;
	shr.u64 	%rd36, %rd35, %r24;
	or.b64  	%rd71, %rd34, %rd36;
	ld.local.u64 	%rd37, [%rd1+8];
	shl.b64 	%rd38, %rd72, %r15;
	shr.u64 	%rd39, %rd37, 1;
	shr.u64 	%rd40, %rd39, %r24;
	or.b64  	%rd72, %rd38, %rd40;
$L__BB2_6:
	and.b32  	%r25, %r1, -2147483648;
	shr.u64 	%rd41, %rd71, 62;
	cvt.u32.u64 	%r26, %rd41;
	mov.b64 	{%r27, %r28}, %rd71;
	mov.b64 	{%r29, %r30}, %rd72;
	shf.l.wrap.b32 	%r31, %r30, %r27, 2;
	shf.l.wrap.b32 	%r32, %r27, %r28, 2;
	mov.b64 	%rd42, {%r31, %r32};
	shl.b64 	%rd43, %rd72, 2;
	shr.u64 	%rd44, %rd42, 63;
	cvt.u32.u64 	%r33, %rd44;
	add.s32 	%r34, %r33, %r26;
	setp.eq.s32 	%p6, %r25, 0;
	neg.s32 	%r35, %r34;
	selp.b32 	%r46, %r34, %r35, %p6;
	setp.gt.s64 	%p7, %rd42, -1;
	mov.b64 	%rd45, 0;
	{
	.reg .u32 %r0, %r1, %r2, %r3, %a0, %a1, %a2, %a3, %b0, %b1, %b2, %b3;
	mov.b64 	{%a0,%a1}, %rd45;
	mov.b64 	{%a2,%a3}, %rd45;
	mov.b64 	{%b0,%b1}, %rd43;
	mov.b64 	{%b2,%b3}, %rd42;
	sub.cc.u32 	%r0, %a0, %b0;
	subc.cc.u32 	%r1, %a1, %b1;
	subc.cc.u32 	%r2, %a2, %b2;
	subc.u32 	%r3, %a3, %b3;
	mov.b64 	%rd46, {%r0,%r1};
	mov.b64 	%rd47, {%r2,%r3};
	}
	xor.b32  	%r36, %r25, -2147483648;
	selp.b64 	%rd73, %rd42, %rd47, %p7;
	selp.b64 	%rd14, %rd43, %rd46, %p7;
	selp.b32 	%r17, %r25, %r36, %p7;
	clz.b64 	%r37, %rd73;
	cvt.u64.u32 	%rd15, %r37;
	setp.eq.s32 	%p8, %r37, 0;
	@%p8 bra 	$L__BB2_8;
	cvt.u32.u64 	%r38, %rd15;
	and.b32  	%r39, %r38, 63;
	shl.b64 	%rd48, %rd73, %r39;
	shr.u64 	%rd49, %rd14, 1;
	not.b32 	%r40, %r38;
	and.b32  	%r41, %r40, 63;
	shr.u64 	%rd50, %rd49, %r41;
	or.b64  	%rd73, %rd48, %rd50;
$L__BB2_8:
	mov.b64 	%rd51, -3958705157555305931;
	{
	.reg .u32 %r0, %r1, %r2, %r3, %alo, %ahi, %blo, %bhi;
	mov.b64 	{%alo,%ahi}, %rd73;
	mov.b64 	{%blo,%bhi}, %rd51;
	mul.lo.u32 	%r0, %alo, %blo;
	mul.hi.u32 	%r1, %alo, %blo;
	mad.lo.cc.u32 	%r1, %alo, %bhi, %r1;
	madc.hi.u32 	%r2, %alo, %bhi, 0;
	mad.lo.cc.u32 	%r1, %ahi, %blo, %r1;
	madc.hi.cc.u32 	%r2, %ahi, %blo, %r2;
	madc.hi.u32 	%r3, %ahi, %bhi, 0;
	mad.lo.cc.u32 	%r2, %ahi, %bhi, %r2;
	addc.u32 	%r3, %r3, 0;
	mov.b64 	%rd52, {%r0,%r1};
	mov.b64 	%rd53, {%r2,%r3};
	}
	setp.gt.s64 	%p9, %rd53, 0;
	{
	.reg .u32 %r0, %r1, %r2, %r3, %a0, %a1, %a2, %a3, %b0, %b1, %b2, %b3;
	mov.b64 	{%a0,%a1}, %rd52;
	mov.b64 	{%a2,%a3}, %rd53;
	mov.b64 	{%b0,%b1}, %rd52;
	mov.b64 	{%b2,%b3}, %rd53;
	add.cc.u32 	%r0, %a0, %b0;
	addc.cc.u32 	%r1, %a1, %b1;
	addc.cc.u32 	%r2, %a2, %b2;
	addc.u32 	%r3, %a3, %b3;
	mov.b64 	%rd54, {%r0,%r1};
	mov.b64 	%rd55, {%r2,%r3};
	}
	selp.b64 	%rd56, %rd55, %rd53, %p9;
	selp.s64 	%rd57, -1, 0, %p9;
	sub.s64 	%rd58, %rd57, %rd15;
	cvt.u64.u32 	%rd59, %r17;
	shl.b64 	%rd60, %rd59, 32;
	add.s64 	%rd61, %rd56, 1;
	shr.u64 	%rd62, %rd61, 10;
	add.s64 	%rd63, %rd62, 1;
	shr.u64 	%rd64, %rd63, 1;
	shl.b64 	%rd65, %rd58, 52;
	add.s64 	%rd66, %rd65, %rd64;
	add.s64 	%rd67, %rd66, 4602678819172646912;
	or.b64  	%rd68, %rd67, %rd60;
	mov.b64 	%fd4, %rd68;
$L__BB2_9:
	st.param.f64 	[func_retval0], %fd4;
	st.param.b32 	[func_retval0+8], %r46;
	ret;

}


// ===== COMPILED SASS (sm_100) =====

	.target	sm_100

	.elftype	@"ET_EXEC"


//--------------------- .note.nv.tkinfo           --------------------------
	.section	.note.nv.tkinfo,"",@"SHT_NOTE"
	.sectionflags	@"SHF_NOTE_NV_TKINFO"
	.tkinfo
        /*0018*/ 	.word	0x00000002
        /*0030*/ 	.string	""
        /*0030*/ 	.string	"ptxas"
        /*0030*/ 	.string	"Cuda compilation tools, release 13.0, V13.0.88"
        /*0030*/ 	.string	"Build cuda_13.0.r13.0/compiler.36424714_0"
        /*0030*/ 	.string	"-arch sm_100 -m 64 "



//--------------------- .note.nv.cuinfo           --------------------------
	.section	.note.nv.cuinfo,"",@"SHT_NOTE"
	.sectionflags	@"SHF_NOTE_NV_CUINFO"
        /*0018*/ 	.short	0x0002
        /*001a*/ 	.short	0x0064
        /*001c*/ 	.short	0x0082
	.zero		2


//--------------------- .nv.info                  --------------------------
	.section	.nv.info,"",@"SHT_CUDA_INFO"
	.align	4


	//----- nvinfo : EIATTR_REGCOUNT
	.align		4
        /*0000*/ 	.byte	0x04, 0x2f
        /*0002*/ 	.short	(.L_3 - .L_2)
	.align		4
.L_2:
        /*0004*/ 	.word	index@(_Z5sobelPhS_ii)
        /*0008*/ 	.word	0x00000013


	//----- nvinfo : EIATTR_FRAME_SIZE
	.align		4
.L_3:
        /*000c*/ 	.byte	0x04, 0x11
        /*000e*/ 	.short	(.L_5 - .L_4)
	.align		4
.L_4:
        /*0010*/ 	.word	index@(_Z5sobelPhS_ii)
        /*0014*/ 	.word	0x00000000


	//----- nvinfo : EIATTR_REGCOUNT
	.align		4
.L_5:
        /*0018*/ 	.byte	0x04, 0x2f
        /*001a*/ 	.short	(.L_7 - .L_6)
	.align		4
.L_6:
        /*001c*/ 	.word	index@(_Z14houghTransformPhS_i)
        /*0020*/ 	.word	0x00000028


	//----- nvinfo : EIATTR_FRAME_SIZE
	.align		4
.L_7:
        /*0024*/ 	.byte	0x04, 0x11
        /*0026*/ 	.short	(.L_9 - .L_8)
	.align		4
.L_8:
        /*0028*/ 	.word	index@($_Z14houghTransformPhS_i$__internal_trig_reduction_slowpathd)
        /*002c*/ 	.word	0x00000028


	//----- nvinfo : EIATTR_FRAME_SIZE
	.align		4
.L_9:
        /*0030*/ 	.byte	0x04, 0x11
        /*0032*/ 	.short	(.L_11 - .L_10)
	.align		4
.L_10:
        /*0034*/ 	.word	index@(_Z14houghTransformPhS_i)
        /*0038*/ 	.word	0x00000028


	//----- nvinfo : EIATTR_MIN_STACK_SIZE
	.align		4
.L_11:
        /*003c*/ 	.byte	0x04, 0x12
        /*003e*/ 	.short	(.L_13 - .L_12)
	.align		4
.L_12:
        /*0040*/ 	.word	index@(_Z14houghTransformPhS_i)
        /*0044*/ 	.word	0x00000028


	//----- nvinfo : EIATTR_MIN_STACK_SIZE
	.align		4
.L_13:
        /*0048*/ 	.byte	0x04, 0x12
        /*004a*/ 	.short	(.L_15 - .L_14)
	.align		4
.L_14:
        /*004c*/ 	.word	index@(_Z5sobelPhS_ii)
        /*0050*/ 	.word	0x00000000
.L_15:


//--------------------- .nv.compat                --------------------------
	.section	.nv.compat,"",@"SHT_CUDA_COMPAT_INFO"
	.align	4
        /*0000*/ 	.byte	0x02, 0x09, 0x00, 0x00, 0x02, 0x02, 0x01, 0x00, 0x02, 0x05, 0x05, 0x00, 0x03, 0x07, 0x01, 0x01
        /*0010*/ 	.byte	0x02, 0x03, 0x00, 0x00, 0x02, 0x06, 0x01, 0x00, 0x04, 0x0b, 0x08, 0x00, 0x01, 0x00, 0x00, 0x00
        /*0020*/ 	.byte	0x00, 0x00, 0x00, 0x00


//--------------------- .nv.info._Z14houghTransformPhS_i --------------------------
	.section	.nv.info._Z14houghTransformPhS_i,"",@"SHT_CUDA_INFO"
	.sectionflags	@""
	.align	4


	//----- nvinfo : EIATTR_CUDA_API_VERSION
	.align		4
        /*0000*/ 	.byte	0x04, 0x37
        /*0002*/ 	.short	(.L_17 - .L_16)
.L_16:
        /*0004*/ 	.word	0x00000082


	//----- nvinfo : EIATTR_KPARAM_INFO
	.align		4
.L_17:
        /*0008*/ 	.byte	0x04, 0x17
        /*000a*/ 	.short	(.L_19 - .L_18)
.L_18:
        /*000c*/ 	.word	0x00000000
        /*0010*/ 	.short	0x0002
        /*0012*/ 	.short	0x0010
        /*0014*/ 	.byte	0x00, 0xf0, 0x11, 0x00


	//----- nvinfo : EIATTR_KPARAM_INFO
	.align		4
.L_19:
        /*0018*/ 	.byte	0x04, 0x17
        /*001a*/ 	.short	(.L_21 - .L_20)
.L_20:
        /*001c*/ 	.word	0x00000000
        /*0020*/ 	.short	0x0001
        /*0022*/ 	.short	0x0008
        /*0024*/ 	.byte	0x00, 0xf5, 0x21, 0x00


	//----- nvinfo : EIATTR_KPARAM_INFO
	.align		4
.L_21:
        /*0028*/ 	.byte	0x04, 0x17
        /*002a*/ 	.short	(.L_23 - .L_22)
.L_22:
        /*002c*/ 	.word	0x00000000
        /*0030*/ 	.short	0x0000
        /*0032*/ 	.short	0x0000
        /*0034*/ 	.byte	0x00, 0xf5, 0x21, 0x00


	//----- nvinfo : EIATTR_SPARSE_MMA_MASK
	.align		4
.L_23:
        /*0038*/ 	.byte	0x03, 0x50
        /*003a*/ 	.short	0x0000


	//----- nvinfo : EIATTR_MAXREG_COUNT
	.align		4
        /*003c*/ 	.byte	0x03, 0x1b
        /*003e*/ 	.short	0x00ff


	//----- nvinfo : EIATTR_MERCURY_ISA_VERSION
	.align		4
        /*0040*/ 	.byte	0x03, 0x5f
        /*0042*/ 	.short	0x0101


	//----- nvinfo : EIATTR_VRC_CTA_INIT_COUNT
	.align		4
        /*0044*/ 	.byte	0x02, 0x4a
	.zero		1
	.zero		1


	//----- nvinfo : EIATTR_EXIT_INSTR_OFFSETS
	.align		4
        /*0048*/ 	.byte	0x04, 0x1c
        /*004a*/ 	.short	(.L_25 - .L_24)


	//   ....[0]....
.L_24:
        /*004c*/ 	.word	0x00000130


	//   ....[1]....
        /*0050*/ 	.word	0x00000a90


	//----- nvinfo : EIATTR_CRS_STACK_SIZE
	.align		4
.L_25:
        /*0054*/ 	.byte	0x04, 0x1e
        /*0056*/ 	.short	(.L_27 - .L_26)
.L_26:
        /*0058*/ 	.word	0x00000000


	//----- nvinfo : EIATTR_CBANK_PARAM_SIZE
	.align		4
.L_27:
        /*005c*/ 	.byte	0x03, 0x19
        /*005e*/ 	.short	0x0014


	//----- nvinfo : EIATTR_PARAM_CBANK
	.align		4
        /*0060*/ 	.byte	0x04, 0x0a
        /*0062*/ 	.short	(.L_29 - .L_28)
	.align		4
.L_28:
        /*0064*/ 	.word	index@(.nv.constant0._Z14houghTransformPhS_i)
        /*0068*/ 	.short	0x0380
        /*006a*/ 	.short	0x0014


	//----- nvinfo : EIATTR_SW_WAR
	.align		4
.L_29:
        /*006c*/ 	.byte	0x04, 0x36
        /*006e*/ 	.short	(.L_31 - .L_30)
.L_30:
        /*0070*/ 	.word	0x00000008
.L_31:


//--------------------- .nv.info._Z5sobelPhS_ii   --------------------------
	.section	.nv.info._Z5sobelPhS_ii,"",@"SHT_CUDA_INFO"
	.sectionflags	@""
	.align	4


	//----- nvinfo : EIATTR_CUDA_API_VERSION
	.align		4
        /*0000*/ 	.byte	0x04, 0x37
        /*0002*/ 	.short	(.L_33 - .L_32)
.L_32:
        /*0004*/ 	.word	0x00000082


	//----- nvinfo : EIATTR_KPARAM_INFO
	.align		4
.L_33:
        /*0008*/ 	.byte	0x04, 0x17
        /*000a*/ 	.short	(.L_35 - .L_34)
.L_34:
        /*000c*/ 	.word	0x00000000
        /*0010*/ 	.short	0x0003
        /*0012*/ 	.short	0x0014
        /*0014*/ 	.byte	0x00, 0xf0, 0x11, 0x00


	//----- nvinfo : EIATTR_KPARAM_INFO
	.align		4
.L_35:
        /*0018*/ 	.byte	0x04, 0x17
        /*001a*/ 	.short	(.L_37 - .L_36)
.L_36:
        /*001c*/ 	.word	0x00000000
        /*0020*/ 	.short	0x0002
        /*0022*/ 	.short	0x0010
        /*0024*/ 	.byte	0x00, 0xf0, 0x11, 0x00


	//----- nvinfo : EIATTR_KPARAM_INFO
	.align		4
.L_37:
        /*0028*/ 	.byte	0x04, 0x17
        /*002a*/ 	.short	(.L_39 - .L_38)
.L_38:
        /*002c*/ 	.word	0x00000000
        /*0030*/ 	.short	0x0001
        /*0032*/ 	.short	0x0008
        /*0034*/ 	.byte	0x00, 0xf5, 0x21, 0x00


	//----- nvinfo : EIATTR_KPARAM_INFO
	.align		4
.L_39:
        /*0038*/ 	.byte	0x04, 0x17
        /*003a*/ 	.short	(.L_41 - .L_40)
.L_40:
        /*003c*/ 	.word	0x00000000
        /*0040*/ 	.short	0x0000
        /*0042*/ 	.short	0x0000
        /*0044*/ 	.byte	0x00, 0xf5, 0x21, 0x00


	//----- nvinfo : EIATTR_SPARSE_MMA_MASK
	.align		4
.L_41:
        /*0048*/ 	.byte	0x03, 0x50
        /*004a*/ 	.short	0x0000


	//----- nvinfo : EIATTR_MAXREG_COUNT
	.align		4
        /*004c*/ 	.byte	0x03, 0x1b
        /*004e*/ 	.short	0x00ff


	//----- nvinfo : EIATTR_MERCURY_ISA_VERSION
	.align		4
        /*0050*/ 	.byte	0x03, 0x5f
        /*0052*/ 	.short	0x0101


	//----- nvinfo : EIATTR_VRC_CTA_INIT_COUNT
	.align		4
        /*0054*/ 	.byte	0x02, 0x4a
	.zero		1
	.zero		1


	//----- nvinfo : EIATTR_EXIT_INSTR_OFFSETS
	.align		4
        /*0058*/ 	.byte	0x04, 0x1c
        /*005a*/ 	.short	(.L_43 - .L_42)


	//   ....[0]....
.L_42:
        /*005c*/ 	.word	0x000000d0


	//   ....[1]....
        /*0060*/ 	.word	0x00000100


	//   ....[2]....
        /*0064*/ 	.word	0x00000150


	//   ....[3]....
        /*0068*/ 	.word	0x000003b0


	//   ....[4]....
        /*006c*/ 	.word	0x00000400


	//----- nvinfo : EIATTR_CBANK_PARAM_SIZE
	.align		4
.L_43:
        /*0070*/ 	.byte	0x03, 0x19
        /*0072*/ 	.short	0x0018


	//----- nvinfo : EIATTR_PARAM_CBANK
	.align		4
        /*0074*/ 	.byte	0x04, 0x0a
        /*0076*/ 	.short	(.L_45 - .L_44)
	.align		4
.L_44:
        /*0078*/ 	.word	index@(.nv.constant0._Z5sobelPhS_ii)
        /*007c*/ 	.short	0x0380
        /*007e*/ 	.short	0x0018


	//----- nvinfo : EIATTR_SW_WAR
	.align		4
.L_45:
        /*0080*/ 	.byte	0x04, 0x36
        /*0082*/ 	.short	(.L_47 - .L_46)
.L_46:
        /*0084*/ 	.word	0x00000008
.L_47:


//--------------------- .nv.callgraph             --------------------------
	.section	.nv.callgraph,"",@"SHT_CUDA_CALLGRAPH"
	.align	4
	.sectionentsize	8
	.align		4
        /*0000*/ 	.word	0x00000000
	.align		4
        /*0004*/ 	.word	0xffffffff
	.align		4
        /*0008*/ 	.word	0x00000000
	.align		4
        /*000c*/ 	.word	0xfffffffe
	.align		4
        /*0010*/ 	.word	0x00000000
	.align		4
        /*0014*/ 	.word	0xfffffffd
	.align		4
        /*0018*/ 	.word	0x00000000
	.align		4
        /*001c*/ 	.word	0xfffffffc


//--------------------- .nv.constant4             --------------------------
	.section	.nv.constant4,"a",@progbits
	.align	8
	.align		8
.nv.constant4:
        /*0000*/ 	.dword	__cudart_i2opi_d
	.align		8
        /*0008*/ 	.dword	__cudart_sin_cos_coeffs


//--------------------- .text._Z14houghTransformPhS_i --------------------------
	.section	.text._Z14houghTransformPhS_i,"ax",@progbits
	.align	128
        .global         _Z14houghTransformPhS_i
        .type           _Z14houghTransformPhS_i,@function
        .size           _Z14houghTransformPhS_i,(.L_x_10 - _Z14houghTransformPhS_i)
        .other          _Z14houghTransformPhS_i,@"STO_CUDA_ENTRY STV_DEFAULT"
_Z14houghTransformPhS_i:
.text._Z14houghTransformPhS_i:
[----:B------:R-:W0:Y:S01]  /*0000*/  LDC R1, c[0x0][0x37c] ;  /* 0x0000df00ff017b82 */ /* 0x000e220000000800 */
[----:B------:R-:W1:Y:S01]  /*0010*/  S2R R0, SR_CTAID.X ;  /* 0x0000000000007919 */ /* 0x000e620000002500 */
[----:B------:R-:W2:Y:S01]  /*0020*/  LDCU UR5, c[0x0][0x360] ;  /* 0x00006c00ff0577ac */ /* 0x000ea20008000800 */
[----:B0-----:R-:W-:Y:S01]  /*0030*/  VIADD R1, R1, 0xffffffd8 ;  /* 0xffffffd801017836 */ /* 0x001fe20000000000 */
[----:B------:R-:W1:Y:S01]  /*0040*/  S2R R3, SR_TID.X ;  /* 0x0000000000037919 */ /* 0x000e620000002100 */
[----:B------:R-:W0:Y:S01]  /*0050*/  LDCU UR6, c[0x0][0x364] ;  /* 0x00006c80ff0677ac */ /* 0x000e220008000800 */
[----:B------:R-:W0:Y:S01]  /*0060*/  S2R R5, SR_CTAID.Y ;  /* 0x0000000000057919 */ /* 0x000e220000002600 */
[----:B------:R-:W2:Y:S01]  /*0070*/  LDCU UR4, c[0x0][0x370] ;  /* 0x00006e00ff0477ac */ /* 0x000ea20008000800 */
[----:B------:R-:W0:Y:S01]  /*0080*/  S2R R2, SR_TID.Y ;  /* 0x0000000000027919 */ /* 0x000e220000002200 */
[----:B------:R-:W3:Y:S01]  /*0090*/  LDCU.64 UR10, c[0x0][0x380] ;  /* 0x00007000ff0a77ac */ /* 0x000ee20008000a00 */
[----:B------:R-:W4:Y:S01]  /*00a0*/  LDCU.64 UR8, c[0x0][0x358] ;  /* 0x00006b00ff0877ac */ /* 0x000f220008000a00 */
[----:B--2---:R-:W-:-:S02]  /*00b0*/  UIMAD UR4, UR5, UR4, URZ ;  /* 0x00000004050472a4 */ /* 0x004fc4000f8e02ff */
[----:B-1----:R-:W-:Y:S02]  /*00c0*/  IMAD R0, R0, UR5, R3 ;  /* 0x0000000500007c24 */ /* 0x002fe4000f8e0203 */
[----:B0-----:R-:W-:-:S04]  /*00d0*/  IMAD R5, R5, UR6, R2 ;  /* 0x0000000605057c24 */ /* 0x001fc8000f8e0202 */
[----:B------:R-:W-:-:S05]  /*00e0*/  IMAD R3, R5, UR4, R0 ;  /* 0x0000000405037c24 */ /* 0x000fca000f8e0200 */
[----:B---3--:R-:W-:-:S04]  /*00f0*/  IADD3 R2, P0, PT, R3, UR10, RZ ;  /* 0x0000000a03027c10 */ /* 0x008fc8000ff1e0ff */
[----:B------:R-:W-:-:S05]  /*0100*/  LEA.HI.X.SX32 R3, R3, UR11, 0x1, P0 ;  /* 0x0000000b03037c11 */ /* 0x000fca00080f0eff */
[----:B----4-:R-:W2:Y:S02]  /*0110*/  LDG.E.U8 R2, desc[UR8][R2.64] ;  /* 0x0000000802027981 */ /* 0x010ea4000c1e1100 */
[----:B--2---:R-:W-:-:S13]  /*0120*/  ISETP.GE.U32.AND P0, PT, R2, 0xfb, PT ;  /* 0x000000fb0200780c */ /* 0x004fda0003f06070 */
[----:B------:R-:W-:Y:S05]  /*0130*/  @!P0 EXIT ;  /* 0x000000000000894d */ /* 0x000fea0003800000 */
[----:B------:R-:W0:Y:S01]  /*0140*/  LDCU UR7, c[0x0][0x374] ;  /* 0x00006e80ff0777ac */ /* 0x000e220008000800 */
[----:B------:R-:W-:Y:S01]  /*0150*/  I2F.F64 R2, R0 ;  /* 0x0000000000027312 */ /* 0x000fe20000201c00 */
[----:B------:R-:W-:Y:S01]  /*0160*/  DMUL R12, RZ, +INF ;  /* 0x7ff00000ff0c7828 */ /* 0x000fe20000000000 */
[----:B------:R-:W-:Y:S01]  /*0170*/  CS2R R14, SRZ ;  /* 0x00000000000e7805 */ /* 0x000fe2000001ff00 */
[----:B------:R-:W-:Y:S01]  /*0180*/  ULEA.HI UR4, UR4, UR4, URZ, 0x1 ;  /* 0x0000000404047291 */ /* 0x000fe2000f8f08ff */
[----:B------:R-:W1:Y:S03]  /*0190*/  LDCU UR10, c[0x0][0x390] ;  /* 0x00007200ff0a77ac */ /* 0x000e660008000800 */
[----:B------:R-:W-:Y:S01]  /*01a0*/  USHF.R.S32.HI UR5, URZ, 0x1, UR4 ;  /* 0x00000001ff057899 */ /* 0x000fe20008011404 */
[----:B------:R-:W2:Y:S01]  /*01b0*/  LDCU.64 UR12, c[0x0][0x388] ;  /* 0x00007100ff0c77ac */ /* 0x000ea20008000a00 */
[----:B0-----:R-:W-:-:S07]  /*01c0*/  UIMAD UR4, UR6, UR7, URZ ;  /* 0x00000007060472a4 */ /* 0x001fce000f8e02ff */
[----:B------:R-:W0:Y:S01]  /*01d0*/  I2F.F64 R10, UR5 ;  /* 0x00000005000a7d12 */ /* 0x000e220008201c00 */
[----:B------:R-:W-:-:S07]  /*01e0*/  USHF.R.U32.HI UR4, URZ, 0x1, UR4 ;  /* 0x00000001ff047899 */ /* 0x000fce0008011604 */
[----:B-1----:R-:W1:Y:S01]  /*01f0*/  I2F.F64 R6, UR10 ;  /* 0x0000000a00067d12 */ /* 0x002e620008201c00 */
[----:B------:R-:W-:Y:S01]  /*0200*/  VIADD R8, R5, -UR4 ;  /* 0x8000000405087c36 */ /* 0x000fe20008000000 */
[----:B------:R-:W3:Y:S01]  /*0210*/  LDCU.64 UR10, c[0x4][0x8] ;  /* 0x01000100ff0a77ac */ /* 0x000ee20008000a00 */
[----:B------:R-:W-:Y:S01]  /*0220*/  UMOV UR4, URZ ;  /* 0x000000ff00047c82 */ /* 0x000fe20008000000 */
[----:B0-----:R-:W-:-:S04]  /*0230*/  DADD R10, -R10, R2 ;  /* 0x000000000a0a7229 */ /* 0x001fc80000000102 */
[----:B--2---:R-:W0:Y:S07]  /*0240*/  I2F.F64 R8, R8 ;  /* 0x0000000800087312 */ /* 0x004e2e0000201c00 */
.L_x_3:
[----:B------:R-:W-:Y:S01]  /*0250*/  UMOV UR6, 0x22d4405f ;  /* 0x22d4405f00067882 */ /* 0x000fe20000000000 */
[----:B------:R-:W-:Y:S01]  /*0260*/  UMOV UR7, 0x3f91df47 ;  /* 0x3f91df4700077882 */ /* 0x000fe20000000000 */
[----:B------:R-:W-:Y:S01]  /*0270*/  IMAD.MOV.U32 R0, RZ, RZ, 0x1 ;  /* 0x00000001ff007424 */ /* 0x000fe200078e00ff */
[----:B------:R-:W-:Y:S01]  /*0280*/  DMUL R30, R14, UR6 ;  /* 0x000000060e1e7c28 */ /* 0x000fe20008000000 */
[----:B------:R-:W-:Y:S02]  /*0290*/  IMAD.MOV.U32 R2, RZ, RZ, R12 ;  /* 0x000000ffff027224 */ /* 0x000fe400078e000c */
[----:B------:R-:W-:-:S05]  /*02a0*/  IMAD.MOV.U32 R3, RZ, RZ, R13 ;  /* 0x000000ffff037224 */ /* 0x000fca00078e000d */
[----:B------:R-:W-:-:S14]  /*02b0*/  DSETP.NEU.AND P0, PT, R30, +INF , PT ;  /* 0x7ff000001e00742a */ /* 0x000fdc0003f0d000 */
[----:B--2---:R-:W-:Y:S05]  /*02c0*/  @!P0 BRA `(.L_x_0) ;  /* 0x0000000000588947 */ /* 0x004fea0003800000 */
[----:B------:R-:W-:Y:S01]  /*02d0*/  UMOV UR6, 0x6dc9c883 ;  /* 0x6dc9c88300067882 */ /* 0x000fe20000000000 */
[----:B------:R-:W-:Y:S01]  /*02e0*/  UMOV UR7, 0x3fe45f30 ;  /* 0x3fe45f3000077882 */ /* 0x000fe20000000000 */
[C---:B------:R-:W-:Y:S02]  /*02f0*/  DSETP.GE.AND P0, PT, R30.reuse, 2.14748364800000000000e+09, PT ;  /* 0x41e000001e00742a */ /* 0x040fe40003f06000 */
[----:B------:R-:W-:Y:S01]  /*0300*/  DMUL R4, R30, UR6 ;  /* 0x000000061e047c28 */ /* 0x000fe20008000000 */
[----:B------:R-:W-:Y:S01]  /*0310*/  UMOV UR6, 0x54442d18 ;  /* 0x54442d1800067882 */ /* 0x000fe20000000000 */
[----:B------:R-:W-:-:S04]  /*0320*/  UMOV UR7, 0x3ff921fb ;  /* 0x3ff921fb00077882 */ /* 0x000fc80000000000 */
[----:B------:R-:W2:Y:S08]  /*0330*/  F2I.F64 R0, R4 ;  /* 0x0000000400007311 */ /* 0x000eb00000301100 */
[----:B--2---:R-:W2:Y:S02]  /*0340*/  I2F.F64 R2, R0 ;  /* 0x0000000000027312 */ /* 0x004ea40000201c00 */
[----:B--2---:R-:W-:Y:S01]  /*0350*/  DFMA R16, R2, -UR6, R30 ;  /* 0x8000000602107c2b */ /* 0x004fe2000800001e */
[----:B------:R-:W-:Y:S01]  /*0360*/  UMOV UR6, 0x33145c00 ;  /* 0x33145c0000067882 */ /* 0x000fe20000000000 */
[----:B------:R-:W-:-:S06]  /*0370*/  UMOV UR7, 0x3c91a626 ;  /* 0x3c91a62600077882 */ /* 0x000fcc0000000000 */
[----:B------:R-:W-:Y:S01]  /*0380*/  DFMA R16, R2, -UR6, R16 ;  /* 0x8000000602107c2b */ /* 0x000fe20008000010 */
[----:B------:R-:W-:Y:S01]  /*0390*/  UMOV UR6, 0x252049c0 ;  /* 0x252049c000067882 */ /* 0x000fe20000000000 */
[----:B------:R-:W-:-:S06]  /*03a0*/  UMOV UR7, 0x397b839a ;  /* 0x397b839a00077882 */ /* 0x000fcc0000000000 */
[----:B------:R-:W-:Y:S01]  /*03b0*/  DFMA R2, R2, -UR6, R16 ;  /* 0x8000000602027c2b */ /* 0x000fe20008000010 */
[----:B------:R-:W-:Y:S10]  /*03c0*/  @!P0 BRA `(.L_x_1) ;  /* 0x0000000000148947 */ /* 0x000ff40003800000 */
[----:B------:R-:W-:Y:S01]  /*03d0*/  IMAD.MOV.U32 R4, RZ, RZ, R30 ;  /* 0x000000ffff047224 */ /* 0x000fe200078e001e */
[----:B------:R-:W-:Y:S01]  /*03e0*/  MOV R0, 0x410 ;  /* 0x0000041000007802 */ /* 0x000fe20000000f00 */
[----:B------:R-:W-:-:S07]  /*03f0*/  IMAD.MOV.U32 R3, RZ, RZ, R31 ;  /* 0x000000ffff037224 */ /* 0x000fce00078e001f */
[----:B01-3--:R-:W-:Y:S05]  /*0400*/  CALL.REL.NOINC `($_Z14houghTransformPhS_i$__internal_trig_reduction_slowpathd) ;  /* 0x0000000400a47944 */ /* 0x00bfea0003c00000 */
[----:B------:R-:W-:-:S07]  /*0410*/  IMAD.MOV.U32 R0, RZ, RZ, R16 ;  /* 0x000000ffff007224 */ /* 0x000fce00078e0010 */
.L_x_1:
[----:B------:R-:W-:-:S07]  /*0420*/  VIADD R0, R0, 0x1 ;  /* 0x0000000100007836 */ /* 0x000fce0000000000 */
.L_x_0:
[----:B------:R-:W-:-:S05]  /*0430*/  IMAD.SHL.U32 R4, R0, 0x40, RZ ;  /* 0x0000004000047824 */ /* 0x000fca00078e00ff */
[----:B------:R-:W-:-:S04]  /*0440*/  LOP3.LUT R4, R4, 0x40, RZ, 0xc0, !PT ;  /* 0x0000004004047812 */ /* 0x000fc800078ec0ff */
[----:B---3--:R-:W-:-:S05]  /*0450*/  IADD3 R28, P0, PT, R4, UR10, RZ ;  /* 0x0000000a041c7c10 */ /* 0x008fca000ff1e0ff */
[----:B------:R-:W-:-:S05]  /*0460*/  IMAD.X R29, RZ, RZ, UR11, P0 ;  /* 0x0000000bff1d7e24 */ /* 0x000fca00080e06ff */
[----:B------:R-:W2:Y:S04]  /*0470*/  LDG.E.128.CONSTANT R16, desc[UR8][R28.64] ;  /* 0x000000081c107981 */ /* 0x000ea8000c1e9d00 */
[----:B------:R-:W3:Y:S04]  /*0480*/  LDG.E.128.CONSTANT R20, desc[UR8][R28.64+0x10] ;  /* 0x000010081c147981 */ /* 0x000ee8000c1e9d00 */
[----:B------:R-:W4:Y:S01]  /*0490*/  LDG.E.128.CONSTANT R24, desc[UR8][R28.64+0x20] ;  /* 0x000020081c187981 */ /* 0x000f22000c1e9d00 */
[----:B------:R-:W-:Y:S01]  /*04a0*/  LOP3.LUT R4, R0, 0x1, RZ, 0xc0, !PT ;  /* 0x0000000100047812 */ /* 0x000fe200078ec0ff */
[----:B------:R-:W-:Y:S01]  /*04b0*/  IMAD.MOV.U32 R32, RZ, RZ, 0x20fd8164 ;  /* 0x20fd8164ff207424 */ /* 0x000fe200078e00ff */
[----:B------:R-:W-:Y:S01]  /*04c0*/  DSETP.NEU.AND P1, PT, R30, +INF , PT ;  /* 0x7ff000001e00742a */ /* 0x000fe20003f2d000 */
[----:B------:R-:W-:Y:S01]  /*04d0*/  IMAD.MOV.U32 R33, RZ, RZ, 0x3da8ff83 ;  /* 0x3da8ff83ff217424 */ /* 0x000fe200078e00ff */
[----:B------:R-:W-:Y:S01]  /*04e0*/  ISETP.NE.U32.AND P0, PT, R4, 0x1, PT ;  /* 0x000000010400780c */ /* 0x000fe20003f05070 */
[----:B------:R-:W-:-:S03]  /*04f0*/  DMUL R4, R2, R2 ;  /* 0x0000000202047228 */ /* 0x000fc60000000000 */
[----:B------:R-:W-:Y:S02]  /*0500*/  FSEL R32, R32, -8.06006814911005101289e+34, !P0 ;  /* 0xf9785eba20207808 */ /* 0x000fe40004000000 */
[----:B------:R-:W-:-:S06]  /*0510*/  FSEL R33, -R33, 0.11223486810922622681, !P0 ;  /* 0x3de5db6521217808 */ /* 0x000fcc0004000100 */
[----:B--2---:R-:W-:-:S08]  /*0520*/  DFMA R16, R4, R32, R16 ;  /* 0x000000200410722b */ /* 0x004fd00000000010 */
[----:B------:R-:W-:-:S08]  /*0530*/  DFMA R16, R4, R16, R18 ;  /* 0x000000100410722b */ /* 0x000fd00000000012 */
[----:B---3--:R-:W-:-:S08]  /*0540*/  DFMA R16, R4, R16, R20 ;  /* 0x000000100410722b */ /* 0x008fd00000000014 */
[----:B------:R-:W-:-:S08]  /*0550*/  DFMA R16, R4, R16, R22 ;  /* 0x000000100410722b */ /* 0x000fd00000000016 */
[----:B----4-:R-:W-:-:S08]  /*0560*/  DFMA R16, R4, R16, R24 ;  /* 0x000000100410722b */ /* 0x010fd00000000018 */
[----:B------:R-:W-:-:S08]  /*0570*/  DFMA R16, R4, R16, R26 ;  /* 0x000000100410722b */ /* 0x000fd0000000001a */
[----:B------:R-:W-:Y:S02]  /*0580*/  DFMA R2, R16, R2, R2 ;  /* 0x000000021002722b */ /* 0x000fe40000000002 */
[----:B------:R-:W-:-:S10]  /*0590*/  DFMA R4, R4, R16, 1 ;  /* 0x3ff000000404742b */ /* 0x000fd40000000010 */
[----:B------:R-:W-:Y:S02]  /*05a0*/  FSEL R4, R4, R2, !P0 ;  /* 0x0000000204047208 */ /* 0x000fe40004000000 */
[----:B------:R-:W-:Y:S02]  /*05b0*/  FSEL R5, R5, R3, !P0 ;  /* 0x0000000305057208 */ /* 0x000fe40004000000 */
[----:B------:R-:W-:Y:S01]  /*05c0*/  LOP3.LUT P0, RZ, R0, 0x2, RZ, 0xc0, !PT ;  /* 0x0000000200ff7812 */ /* 0x000fe2000780c0ff */
[----:B------:R-:W-:-:S03]  /*05d0*/  IMAD.MOV.U32 R0, RZ, RZ, RZ ;  /* 0x000000ffff007224 */ /* 0x000fc600078e00ff */
[----:B------:R-:W-:-:S10]  /*05e0*/  DADD R2, RZ, -R4 ;  /* 0x00000000ff027229 */ /* 0x000fd40000000804 */
[----:B------:R-:W-:Y:S01]  /*05f0*/  FSEL R28, R4, R2, !P0 ;  /* 0x00000002041c7208 */ /* 0x000fe20004000000 */
[----:B------:R-:W-:Y:S01]  /*0600*/  IMAD.MOV.U32 R2, RZ, RZ, R12 ;  /* 0x000000ffff027224 */ /* 0x000fe200078e000c */
[----:B------:R-:W-:Y:S01]  /*0610*/  FSEL R29, R5, R3, !P0 ;  /* 0x00000003051d7208 */ /* 0x000fe20004000000 */
[----:B------:R-:W-:Y:S01]  /*0620*/  IMAD.MOV.U32 R3, RZ, RZ, R13 ;  /* 0x000000ffff037224 */ /* 0x000fe200078e000d */
[----:B------:R-:W-:Y:S06]  /*0630*/  @!P1 BRA `(.L_x_2) ;  /* 0x0000000000549947 */ /* 0x000fec0003800000 */
        /* <DEDUP_REMOVED lines=19> */
[----:B01----:R-:W-:Y:S05]  /*0770*/  CALL.REL.NOINC `($_Z14houghTransformPhS_i$__internal_trig_reduction_slowpathd) ;  /* 0x0000000000c87944 */ /* 0x003fea0003c00000 */
[----:B------:R-:W-:-:S07]  /*0780*/  IMAD.MOV.U32 R0, RZ, RZ, R16 ;  /* 0x000000ffff007224 */ /* 0x000fce00078e0010 */
.L_x_2:
[----:B------:R-:W-:-:S05]  /*0790*/  IMAD.SHL.U32 R4, R0, 0x40, RZ ;  /* 0x0000004000047824 */ /* 0x000fca00078e00ff */
[----:B------:R-:W-:-:S04]  /*07a0*/  LOP3.LUT R4, R4, 0x40, RZ, 0xc0, !PT ;  /* 0x0000004004047812 */ /* 0x000fc800078ec0ff */
[----:B------:R-:W-:-:S05]  /*07b0*/  IADD3 R30, P0, PT, R4, UR10, RZ ;  /* 0x0000000a041e7c10 */ /* 0x000fca000ff1e0ff */
[----:B------:R-:W-:-:S05]  /*07c0*/  IMAD.X R31, RZ, RZ, UR11, P0 ;  /* 0x0000000bff1f7e24 */ /* 0x000fca00080e06ff */
[----:B------:R-:W2:Y:S04]  /*07d0*/  LDG.E.128.CONSTANT R16, desc[UR8][R30.64] ;  /* 0x000000081e107981 */ /* 0x000ea8000c1e9d00 */
[----:B------:R-:W3:Y:S04]  /*07e0*/  LDG.E.128.CONSTANT R20, desc[UR8][R30.64+0x10] ;  /* 0x000010081e147981 */ /* 0x000ee8000c1e9d00 */
[----:B------:R-:W4:Y:S01]  /*07f0*/  LDG.E.128.CONSTANT R24, desc[UR8][R30.64+0x20] ;  /* 0x000020081e187981 */ /* 0x000f22000c1e9d00 */
[----:B------:R-:W-:Y:S01]  /*0800*/  LOP3.LUT R4, R0, 0x1, RZ, 0xc0, !PT ;  /* 0x0000000100047812 */ /* 0x000fe200078ec0ff */
[----:B------:R-:W-:-:S02]  /*0810*/  IMAD.MOV.U32 R32, RZ, RZ, 0x20fd8164 ;  /* 0x20fd8164ff207424 */ /* 0x000fc400078e00ff */
        /* <DEDUP_REMOVED lines=15> */
[----:B------:R-:W-:-:S04]  /*0910*/  LOP3.LUT P0, RZ, R0, 0x2, RZ, 0xc0, !PT ;  /* 0x0000000200ff7812 */ /* 0x000fc8000780c0ff */
[----:B------:R-:W-:-:S10]  /*0920*/  DADD R2, RZ, -R4 ;  /* 0x00000000ff027229 */ /* 0x000fd40000000804 */
[----:B------:R-:W-:Y:S01]  /*0930*/  FSEL R2, R4, R2, !P0 ;  /* 0x0000000204027208 */ /* 0x000fe20004000000 */
[----:B------:R-:W-:Y:S01]  /*0940*/  IMAD.MOV.U32 R4, RZ, RZ, RZ ;  /* 0x000000ffff047224 */ /* 0x000fe200078e00ff */
[----:B------:R-:W-:Y:S01]  /*0950*/  FSEL R3, R5, R3, !P0 ;  /* 0x0000000305037208 */ /* 0x000fe20004000000 */
[----:B------:R-:W-:-:S05]  /*0960*/  IMAD.MOV.U32 R5, RZ, RZ, 0x3fe00000 ;  /* 0x3fe00000ff057424 */ /* 0x000fca00078e00ff */
[----:B0-----:R-:W-:-:S08]  /*0970*/  DMUL R2, R8, R2 ;  /* 0x0000000208027228 */ /* 0x001fd00000000000 */
[----:B------:R-:W-:-:S08]  /*0980*/  DFMA R2, R10, R28, R2 ;  /* 0x0000001c0a02722b */ /* 0x000fd00000000002 */
[----:B-1----:R-:W-:-:S10]  /*0990*/  DADD R2, R6, R2 ;  /* 0x0000000006027229 */ /* 0x002fd40000000002 */
[----:B------:R-:W-:-:S06]  /*09a0*/  LOP3.LUT R5, R5, 0x80000000, R3, 0xb8, !PT ;  /* 0x8000000005057812 */ /* 0x000fcc00078eb803 */
[----:B------:R-:W-:-:S10]  /*09b0*/  DADD.RZ R2, R2, R4 ;  /* 0x0000000002027229 */ /* 0x000fd4000000c004 */
[----:B------:R-:W0:Y:S02]  /*09c0*/  FRND.F64.TRUNC R2, R2 ;  /* 0x0000000200027313 */ /* 0x000e24000030d800 */
[----:B0-----:R-:W-:-:S10]  /*09d0*/  DMUL R4, R2, 180 ;  /* 0x4066800002047828 */ /* 0x001fd40000000000 */
[----:B------:R-:W0:Y:S02]  /*09e0*/  F2I.F64.TRUNC R4, R4 ;  /* 0x0000000400047311 */ /* 0x000e24000030d100 */
[----:B0-----:R-:W-:-:S05]  /*09f0*/  VIADD R0, R4, UR4 ;  /* 0x0000000404007c36 */ /* 0x001fca0008000000 */
[----:B------:R-:W-:-:S04]  /*0a00*/  IADD3 R16, P0, PT, R0, UR12, RZ ;  /* 0x0000000c00107c10 */ /* 0x000fc8000ff1e0ff */
[----:B------:R-:W-:-:S05]  /*0a10*/  LEA.HI.X.SX32 R17, R0, UR13, 0x1, P0 ;  /* 0x0000000d00117c11 */ /* 0x000fca00080f0eff */
[----:B------:R-:W2:Y:S01]  /*0a20*/  LDG.E.U8 R0, desc[UR8][R16.64] ;  /* 0x0000000810007981 */ /* 0x000ea2000c1e1100 */
[----:B------:R-:W-:Y:S01]  /*0a30*/  UIADD3 UR4, UPT, UPT, UR4, 0x1, URZ ;  /* 0x0000000104047890 */ /* 0x000fe2000fffe0ff */
[----:B------:R-:W-:-:S03]  /*0a40*/  DADD R14, R14, 1 ;  /* 0x3ff000000e0e7429 */ /* 0x000fc60000000000 */
[----:B------:R-:W-:Y:S01]  /*0a50*/  UISETP.NE.AND UP0, UPT, UR4, 0xb4, UPT ;  /* 0x000000b40400788c */ /* 0x000fe2000bf05270 */
[----:B--2---:R-:W-:-:S05]  /*0a60*/  VIADD R19, R0, 0x1 ;  /* 0x0000000100137836 */ /* 0x004fca0000000000 */
[----:B------:R2:W-:Y:S03]  /*0a70*/  STG.E.U8 desc[UR8][R16.64], R19 ;  /* 0x0000001310007986 */ /* 0x0005e6000c101108 */
[----:B------:R-:W-:Y:S05]  /*0a80*/  BRA.U UP0, `(.L_x_3) ;  /* 0xfffffff500f07547 */ /* 0x000fea000b83ffff */
[----:B------:R-:W-:Y:S05]  /*0a90*/  EXIT ;  /* 0x000000000000794d */ /* 0x000fea0003800000 */
        .type           $_Z14houghTransformPhS_i$__internal_trig_reduction_slowpathd,@function
        .size           $_Z14houghTransformPhS_i$__internal_trig_reduction_slowpathd,(.L_x_10 - $_Z14houghTransformPhS_i$__internal_trig_reduction_slowpathd)
$_Z14houghTransformPhS_i$__internal_trig_reduction_slowpathd:
[----:B------:R-:W-:Y:S01]  /*0aa0*/  SHF.R.U32.HI R2, RZ, 0x14, R3 ;  /* 0x00000014ff027819 */ /* 0x000fe20000011603 */
[----:B------:R-:W-:Y:S02]  /*0ab0*/  IMAD.MOV.U32 R17, RZ, RZ, R4 ;  /* 0x000000ffff117224 */ /* 0x000fe400078e0004 */
[----:B------:R-:W-:Y:S01]  /*0ac0*/  IMAD.MOV.U32 R4, RZ, RZ, RZ ;  /* 0x000000ffff047224 */ /* 0x000fe200078e00ff */
[----:B------:R-:W-:-:S04]  /*0ad0*/  LOP3.LUT R5, R2, 0x7ff, RZ, 0xc0, !PT ;  /* 0x000007ff02057812 */ /* 0x000fc800078ec0ff */
[----:B------:R-:W-:-:S13]  /*0ae0*/  ISETP.NE.AND P0, PT, R5, 0x7ff, PT ;  /* 0x000007ff0500780c */ /* 0x000fda0003f05270 */
[----:B------:R-:W-:Y:S05]  /*0af0*/  @!P0 BRA `(.L_x_4) ;  /* 0x00000008002c8947 */ /* 0x000fea0003800000 */
[----:B------:R-:W-:Y:S01]  /*0b00*/  VIADD R5, R5, 0xfffffc00 ;  /* 0xfffffc0005057836 */ /* 0x000fe20000000000 */
[----:B------:R-:W-:-:S04]  /*0b10*/  CS2R R20, SRZ ;  /* 0x0000000000147805 */ /* 0x000fc8000001ff00 */
[----:B------:R-:W-:Y:S02]  /*0b20*/  SHF.R.U32.HI R4, RZ, 0x6, R5 ;  /* 0x00000006ff047819 */ /* 0x000fe40000011605 */
[----:B------:R-:W-:Y:S02]  /*0b30*/  ISETP.GE.U32.AND P0, PT, R5, 0x80, PT ;  /* 0x000000800500780c */ /* 0x000fe40003f06070 */
[C---:B------:R-:W-:Y:S02]  /*0b40*/  IADD3 R5, PT, PT, -R4.reuse, 0x13, RZ ;  /* 0x0000001304057810 */ /* 0x040fe40007ffe1ff */
[----:B------:R-:W-:Y:S02]  /*0b50*/  IADD3 R25, PT, PT, -R4, 0xf, RZ ;  /* 0x0000000f04197810 */ /* 0x000fe40007ffe1ff */
[----:B------:R-:W-:-:S04]  /*0b60*/  SEL R5, R5, 0x12, P0 ;  /* 0x0000001205057807 */ /* 0x000fc80000000000 */
[----:B------:R-:W-:-:S13]  /*0b70*/  ISETP.GE.AND P0, PT, R25, R5, PT ;  /* 0x000000051900720c */ /* 0x000fda0003f06270 */
[----:B------:R-:W-:Y:S05]  /*0b80*/  @P0 BRA `(.L_x_5) ;  /* 0x00000000008c0947 */ /* 0x000fea0003800000 */
[C---:B------:R-:W-:Y:S01]  /*0b90*/  SHF.L.U64.HI R16, R17.reuse, 0xb, R3 ;  /* 0x0000000b11107819 */ /* 0x040fe20000010203 */
[----:B------:R-:W-:Y:S01]  /*0ba0*/  IMAD.SHL.U32 R17, R17, 0x800, RZ ;  /* 0x0000080011117824 */ /* 0x000fe200078e00ff */
[----:B------:R-:W-:Y:S01]  /*0bb0*/  IADD3 R19, PT, PT, RZ, -R4, -R5 ;  /* 0x80000004ff137210 */ /* 0x000fe20007ffe805 */
[----:B------:R-:W-:Y:S01]  /*0bc0*/  IMAD.MOV.U32 R18, RZ, RZ, RZ ;  /* 0x000000ffff127224 */ /* 0x000fe200078e00ff */
[----:B------:R-:W-:Y:S02]  /*0bd0*/  CS2R R20, SRZ ;  /* 0x0000000000147805 */ /* 0x000fe4000001ff00 */
[----:B------:R-:W-:Y:S01]  /*0be0*/  LOP3.LUT R16, R16, 0x80000000, RZ, 0xfc, !PT ;  /* 0x8000000010107812 */ /* 0x000fe200078efcff */
[----:B------:R-:W0:Y:S01]  /*0bf0*/  LDCU.64 UR6, c[0x0][0x358] ;  /* 0x00006b00ff0677ac */ /* 0x000e220008000a00 */
[----:B------:R-:W-:-:S05]  /*0c00*/  NOP ;  /* 0x0000000000007918 */ /* 0x000fca0000000000 */
.L_x_6:
[----:B------:R-:W1:Y:S02]  /*0c10*/  LDC.64 R22, c[0x4][RZ] ;  /* 0x01000000ff167b82 */ /* 0x000e640000000a00 */
[----:B-1----:R-:W-:-:S06]  /*0c20*/  IMAD.WIDE R22, R25, 0x8, R22 ;  /* 0x0000000819167825 */ /* 0x002fcc00078e0216 */
[----:B0-----:R-:W2:Y:S01]  /*0c30*/  LDG.E.64.CONSTANT R22, desc[UR6][R22.64] ;  /* 0x0000000616167981 */ /* 0x001ea2000c1e9b00 */
[----:B------:R-:W-:Y:S02]  /*0c40*/  VIADD R19, R19, 0x1 ;  /* 0x0000000113137836 */ /* 0x000fe40000000000 */
[----:B------:R-:W-:Y:S02]  /*0c50*/  VIADD R25, R25, 0x1 ;  /* 0x0000000119197836 */ /* 0x000fe40000000000 */
[----:B--2---:R-:W-:-:S04]  /*0c60*/  IMAD.WIDE.U32 R20, P2, R22, R17, R20 ;  /* 0x0000001116147225 */ /* 0x004fc80007840014 */
[----:B------:R-:W-:Y:S02]  /*0c70*/  IMAD R27, R22, R16, RZ ;  /* 0x00000010161b7224 */ /* 0x000fe400078e02ff */
[CC--:B------:R-:W-:Y:S02]  /*0c80*/  IMAD R24, R23.reuse, R17.reuse, RZ ;  /* 0x0000001117187224 */ /* 0x0c0fe400078e02ff */
[----:B------:R-:W-:Y:S01]  /*0c90*/  IMAD.HI.U32 R33, R23, R17, RZ ;  /* 0x0000001117217227 */ /* 0x000fe200078e00ff */
[----:B------:R-:W-:-:S03]  /*0ca0*/  IADD3 R21, P0, PT, R27, R21, RZ ;  /* 0x000000151b157210 */ /* 0x000fc60007f1e0ff */
[----:B------:R-:W-:Y:S01]  /*0cb0*/  IMAD R27, R18, 0x8, R1 ;  /* 0x00000008121b7824 */ /* 0x000fe200078e0201 */
[----:B------:R-:W-:Y:S01]  /*0cc0*/  IADD3 R21, P1, PT, R24, R21, RZ ;  /* 0x0000001518157210 */ /* 0x000fe20007f3e0ff */
[----:B------:R-:W-:-:S04]  /*0cd0*/  IMAD.HI.U32 R24, R22, R16, RZ ;  /* 0x0000001016187227 */ /* 0x000fc800078e00ff */
[----:B------:R-:W-:Y:S01]  /*0ce0*/  IMAD.X R22, RZ, RZ, R24, P2 ;  /* 0x000000ffff167224 */ /* 0x000fe200010e0618 */
[----:B------:R0:W-:Y:S01]  /*0cf0*/  STL.64 [R27], R20 ;  /* 0x000000141b007387 */ /* 0x0001e20000100a00 */
[----:B------:R-:W-:-:S03]  /*0d00*/  IMAD.HI.U32 R24, R23, R16, RZ ;  /* 0x0000001017187227 */ /* 0x000fc600078e00ff */
[----:B------:R-:W-:Y:S01]  /*0d10*/  IADD3.X R22, P0, PT, R33, R22, RZ, P0, !PT ;  /* 0x0000001621167210 */ /* 0x000fe2000071e4ff */
[----:B------:R-:W-:Y:S02]  /*0d20*/  IMAD R23, R23, R16, RZ ;  /* 0x0000001017177224 */ /* 0x000fe400078e02ff */
[----:B------:R-:W-:-:S03]  /*0d30*/  VIADD R18, R18, 0x1 ;  /* 0x0000000112127836 */ /* 0x000fc60000000000 */
[----:B------:R-:W-:Y:S01]  /*0d40*/  IADD3.X R23, P1, PT, R23, R22, RZ, P1, !PT ;  /* 0x0000001617177210 */ /* 0x000fe20000f3e4ff */
[----:B------:R-:W-:Y:S01]  /*0d50*/  IMAD.X R22, RZ, RZ, R24, P0 ;  /* 0x000000ffff167224 */ /* 0x000fe200000e0618 */
[----:B------:R-:W-:-:S03]  /*0d60*/  ISETP.NE.AND P0, PT, R19, -0xf, PT ;  /* 0xfffffff11300780c */ /* 0x000fc60003f05270 */
[----:B------:R-:W-:Y:S02]  /*0d70*/  IMAD.X R22, RZ, RZ, R22, P1 ;  /* 0x000000ffff167224 */ /* 0x000fe400008e0616 */
[----:B0-----:R-:W-:Y:S02]  /*0d80*/  IMAD.MOV.U32 R20, RZ, RZ, R23 ;  /* 0x000000ffff147224 */ /* 0x001fe400078e0017 */
[----:B------:R-:W-:-:S06]  /*0d90*/  IMAD.MOV.U32 R21, RZ, RZ, R22 ;  /* 0x000000ffff157224 */ /* 0x000fcc00078e0016 */
[----:B------:R-:W-:Y:S05]  /*0da0*/  @P0 BRA `(.L_x_6) ;  /* 0xfffffffc00980947 */ /* 0x000fea000383ffff */
[----:B------:R-:W-:-:S07]  /*0db0*/  IMAD.MOV.U32 R25, RZ, RZ, R5 ;  /* 0x000000ffff197224 */ /* 0x000fce00078e0005 */
.L_x_5:
[----:B------:R-:W-:Y:S01]  /*0dc0*/  LOP3.LUT P0, R35, R2, 0x3f, RZ, 0xc0, !PT ;  /* 0x0000003f02237812 */ /* 0x000fe2000780c0ff */
[----:B------:R-:W-:-:S04]  /*0dd0*/  IMAD.IADD R4, R4, 0x1, R25 ;  /* 0x0000000104047824 */ /* 0x000fc800078e0219 */
[----:B------:R-:W-:-:S05]  /*0de0*/  IMAD.U32 R37, R4, 0x8, R1 ;  /* 0x0000000804257824 */ /* 0x000fca00078e0001 */
[----:B------:R0:W-:Y:S04]  /*0df0*/  STL.64 [R37+-0x78], R20 ;  /* 0xffff881425007387 */ /* 0x0001e80000100a00 */
[----:B------:R-:W2:Y:S04]  /*0e00*/  @P0 LDL.64 R22, [R1+0x8] ;  /* 0x0000080001160983 */ /* 0x000ea80000100a00 */
[----:B------:R-:W3:Y:S04]  /*0e10*/  LDL.64 R16, [R1+0x10] ;  /* 0x0000100001107983 */ /* 0x000ee80000100a00 */
[----:B------:R-:W0:Y:S01]  /*0e20*/  LDL.64 R4, [R1+0x18] ;  /* 0x0000180001047983 */ /* 0x000e220000100a00 */
[----:B------:R-:W-:-:S02]  /*0e30*/  @P0 LOP3.LUT R2, R35, 0x3f, RZ, 0x3c, !PT ;  /* 0x0000003f23020812 */ /* 0x000fc400078e3cff */
[--C-:B--2---:R-:W-:Y:S02]  /*0e40*/  @P0 SHF.R.U64 R19, R22, 0x1, R23.reuse ;  /* 0x0000000116130819 */ /* 0x104fe40000001217 */
[----:B------:R-:W-:Y:S02]  /*0e50*/  @P0 SHF.R.U32.HI R23, RZ, 0x1, R23 ;  /* 0x00000001ff170819 */ /* 0x000fe40000011617 */
[C---:B---3--:R-:W-:Y:S02]  /*0e60*/  @P0 SHF.L.U32 R25, R16.reuse, R35, RZ ;  /* 0x0000002310190219 */ /* 0x048fe400000006ff */
[----:B------:R-:W-:Y:S02]  /*0e70*/  @P0 SHF.R.U64 R18, R19, R2, R23 ;  /* 0x0000000213120219 */ /* 0x000fe40000001217 */
[--C-:B------:R-:W-:Y:S02]  /*0e80*/  @P0 SHF.R.U32.HI R33, RZ, 0x1, R17.reuse ;  /* 0x00000001ff210819 */ /* 0x100fe40000011611 */
[----:B------:R-:W-:-:S02]  /*0e90*/  @P0 SHF.R.U64 R27, R16, 0x1, R17 ;  /* 0x00000001101b0819 */ /* 0x000fc40000001211 */
[-C--:B------:R-:W-:Y:S02]  /*0ea0*/  @P0 SHF.L.U64.HI R22, R16, R35.reuse, R17 ;  /* 0x0000002310160219 */ /* 0x080fe40000010211 */
[----:B------:R-:W-:Y:S02]  /*0eb0*/  @P0 SHF.R.U32.HI R19, RZ, R2, R23 ;  /* 0x00000002ff130219 */ /* 0x000fe40000011617 */
[----:B------:R-:W-:Y:S02]  /*0ec0*/  @P0 LOP3.LUT R16, R25, R18, RZ, 0xfc, !PT ;  /* 0x0000001219100212 */ /* 0x000fe400078efcff */
[----:B0-----:R-:W-:Y:S02]  /*0ed0*/  @P0 SHF.L.U32 R20, R4, R35, RZ ;  /* 0x0000002304140219 */ /* 0x001fe400000006ff */
[----:B------:R-:W-:Y:S01]  /*0ee0*/  @P0 SHF.R.U64 R27, R27, R2, R33 ;  /* 0x000000021b1b0219 */ /* 0x000fe20000001221 */
[----:B------:R-:W-:Y:S01]  /*0ef0*/  IMAD.SHL.U32 R18, R16, 0x4, RZ ;  /* 0x0000000410127824 */ /* 0x000fe200078e00ff */
[----:B------:R-:W-:-:S02]  /*0f00*/  @P0 LOP3.LUT R17, R22, R19, RZ, 0xfc, !PT ;  /* 0x0000001316110212 */ /* 0x000fc400078efcff */
[----:B------:R-:W-:Y:S02]  /*0f10*/  @P0 SHF.L.U64.HI R35, R4, R35, R5 ;  /* 0x0000002304230219 */ /* 0x000fe40000010205 */
[----:B------:R-:W-:Y:S02]  /*0f20*/  @P0 SHF.R.U32.HI R2, RZ, R2, R33 ;  /* 0x00000002ff020219 */ /* 0x000fe40000011621 */
[----:B------:R-:W-:Y:S02]  /*0f30*/  @P0 LOP3.LUT R4, R20, R27, RZ, 0xfc, !PT ;  /* 0x0000001b14040212 */ /* 0x000fe400078efcff */
[----:B------:R-:W-:Y:S02]  /*0f40*/  SHF.L.U64.HI R22, R16, 0x2, R17 ;  /* 0x0000000210167819 */ /* 0x000fe40000010211 */
[----:B------:R-:W-:Y:S02]  /*0f50*/  @P0 LOP3.LUT R5, R35, R2, RZ, 0xfc, !PT ;  /* 0x0000000223050212 */ /* 0x000fe400078efcff */
[----:B------:R-:W-:-:S02]  /*0f60*/  SHF.L.W.U32.HI R17, R17, 0x2, R4 ;  /* 0x0000000211117819 */ /* 0x000fc40000010e04 */
[----:B------:R-:W-:Y:S02]  /*0f70*/  IADD3 RZ, P0, PT, RZ, -R18, RZ ;  /* 0x80000012ffff7210 */ /* 0x000fe40007f1e0ff */
[----:B------:R-:W-:Y:S02]  /*0f80*/  LOP3.LUT R2, RZ, R22, RZ, 0x33, !PT ;  /* 0x00000016ff027212 */ /* 0x000fe400078e33ff */
[----:B------:R-:W-:Y:S02]  /*0f90*/  SHF.L.W.U32.HI R4, R4, 0x2, R5 ;  /* 0x0000000204047819 */ /* 0x000fe40000010e05 */
[----:B------:R-:W-:Y:S02]  /*0fa0*/  LOP3.LUT R16, RZ, R17, RZ, 0x33, !PT ;  /* 0x00000011ff107212 */ /* 0x000fe400078e33ff */
[----:B------:R-:W-:Y:S02]  /*0fb0*/  IADD3.X R19, P0, PT, RZ, R2, RZ, P0, !PT ;  /* 0x00000002ff137210 */ /* 0x000fe4000071e4ff */
[----:B------:R-:W-:-:S02]  /*0fc0*/  LOP3.LUT R20, RZ, R4, RZ, 0x33, !PT ;  /* 0x00000004ff147212 */ /* 0x000fc400078e33ff */
[----:B------:R-:W-:Y:S02]  /*0fd0*/  IADD3.X R2, P1, PT, RZ, R16, RZ, P0, !PT ;  /* 0x00000010ff027210 */ /* 0x000fe4000073e4ff */
[----:B------:R-:W-:-:S03]  /*0fe0*/  ISETP.GT.U32.AND P2, PT, R17, -0x1, PT ;  /* 0xffffffff1100780c */ /* 0x000fc60003f44070 */
[----:B------:R-:W-:Y:S01]  /*0ff0*/  IMAD.X R21, RZ, RZ, R20, P1 ;  /* 0x000000ffff157224 */ /* 0x000fe200008e0614 */
[----:B------:R-:W-:-:S04]  /*1000*/  ISETP.GT.AND.EX P0, PT, R4, -0x1, PT, P2 ;  /* 0xffffffff0400780c */ /* 0x000fc80003f04320 */
[----:B------:R-:W-:Y:S02]  /*1010*/  SEL R16, R4, R21, P0 ;  /* 0x0000001504107207 */ /* 0x000fe40000000000 */
[----:B------:R-:W-:Y:S02]  /*1020*/  SEL R17, R17, R2, P0 ;  /* 0x0000000211117207 */ /* 0x000fe40000000000 */
[----:B------:R-:W-:Y:S02]  /*1030*/  ISETP.NE.U32.AND P1, PT, R16, RZ, PT ;  /* 0x000000ff1000720c */ /* 0x000fe40003f25070 */
[----:B------:R-:W-:Y:S02]  /*1040*/  SEL R19, R22, R19, P0 ;  /* 0x0000001316137207 */ /* 0x000fe40000000000 */
[----:B------:R-:W-:Y:S01]  /*1050*/  SEL R20, R17, R16, !P1 ;  /* 0x0000001011147207 */ /* 0x000fe20004800000 */
[----:B------:R-:W-:-:S05]  /*1060*/  @!P0 IMAD.MOV R18, RZ, RZ, -R18 ;  /* 0x000000ffff128224 */ /* 0x000fca00078e0a12 */
[----:B------:R-:W0:Y:S02]  /*1070*/  FLO.U32 R20, R20 ;  /* 0x0000001400147300 */ /* 0x000e2400000e0000 */
[C---:B0-----:R-:W-:Y:S02]  /*1080*/  IADD3 R21, PT, PT, -R20.reuse, 0x1f, RZ ;  /* 0x0000001f14157810 */ /* 0x041fe40007ffe1ff */
[----:B------:R-:W-:-:S03]  /*1090*/  IADD3 R2, PT, PT, -R20, 0x3f, RZ ;  /* 0x0000003f14027810 */ /* 0x000fc60007ffe1ff */
[----:B------:R-:W-:-:S05]  /*10a0*/  @P1 IMAD.MOV R2, RZ, RZ, R21 ;  /* 0x000000ffff021224 */ /* 0x000fca00078e0215 */
[----:B------:R-:W-:-:S13]  /*10b0*/  ISETP.NE.AND P1, PT, R2, RZ, PT ;  /* 0x000000ff0200720c */ /* 0x000fda0003f25270 */
[----:B------:R-:W-:Y:S05]  /*10c0*/  @!P1 BRA `(.L_x_7) ;  /* 0x0000000000289947 */ /* 0x000fea0003800000 */
[--C-:B------:R-:W-:Y:S02]  /*10d0*/  SHF.R.U64 R20, R18, 0x1, R19.reuse ;  /* 0x0000000112147819 */ /* 0x100fe40000001213 */
[C---:B------:R-:W-:Y:S02]  /*10e0*/  LOP3.LUT R18, R2.reuse, 0x3f, RZ, 0xc0, !PT ;  /* 0x0000003f02127812 */ /* 0x040fe400078ec0ff */
[----:B------:R-:W-:Y:S02]  /*10f0*/  SHF.R.U32.HI R22, RZ, 0x1, R19 ;  /* 0x00000001ff167819 */ /* 0x000fe40000011613 */
[----:B------:R-:W-:Y:S02]  /*1100*/  LOP3.LUT R19, R2, 0x3f, RZ, 0xc, !PT ;  /* 0x0000003f02137812 */ /* 0x000fe400078e0cff */
[CC--:B------:R-:W-:Y:S02]  /*1110*/  SHF.L.U64.HI R21, R17.reuse, R18.reuse, R16 ;  /* 0x0000001211157219 */ /* 0x0c0fe40000010210 */
[----:B------:R-:W-:-:S02]  /*1120*/  SHF.L.U32 R18, R17, R18, RZ ;  /* 0x0000001211127219 */ /* 0x000fc400000006ff */
[-CC-:B------:R-:W-:Y:S02]  /*1130*/  SHF.R.U64 R17, R20, R19.reuse, R22.reuse ;  /* 0x0000001314117219 */ /* 0x180fe40000001216 */
[----:B------:R-:W-:Y:S02]  /*1140*/  SHF.R.U32.HI R16, RZ, R19, R22 ;  /* 0x00000013ff107219 */ /* 0x000fe40000011616 */
[----:B------:R-:W-:Y:S02]  /*1150*/  LOP3.LUT R17, R18, R17, RZ, 0xfc, !PT ;  /* 0x0000001112117212 */ /* 0x000fe400078efcff */
[----:B------:R-:W-:-:S07]  /*1160*/  LOP3.LUT R16, R21, R16, RZ, 0xfc, !PT ;  /* 0x0000001015107212 */ /* 0x000fce00078efcff */
.L_x_7:
[----:B------:R-:W-:-:S04]  /*1170*/  IMAD.WIDE.U32 R20, R17, 0x2168c235, RZ ;  /* 0x2168c23511147825 */ /* 0x000fc800078e00ff */
[----:B------:R-:W-:Y:S01]  /*1180*/  IMAD.MOV.U32 R18, RZ, RZ, R21 ;  /* 0x000000ffff127224 */ /* 0x000fe200078e0015 */
[----:B------:R-:W-:Y:S01]  /*1190*/  IADD3 RZ, P1, PT, R20, R20, RZ ;  /* 0x0000001414ff7210 */ /* 0x000fe20007f3e0ff */
[----:B------:R-:W-:Y:S02]  /*11a0*/  IMAD.MOV.U32 R19, RZ, RZ, RZ ;  /* 0x000000ffff137224 */ /* 0x000fe400078e00ff */
[----:B------:R-:W-:Y:S02]  /*11b0*/  IMAD R21, R16, -0x36f0255e, RZ ;  /* 0xc90fdaa210157824 */ /* 0x000fe400078e02ff */
[----:B------:R-:W-:-:S04]  /*11c0*/  IMAD.WIDE.U32 R18, R17, -0x36f0255e, R18 ;  /* 0xc90fdaa211127825 */ /* 0x000fc800078e0012 */
[----:B------:R-:W-:-:S04]  /*11d0*/  IMAD.HI.U32 R17, R16, -0x36f0255e, RZ ;  /* 0xc90fdaa210117827 */ /* 0x000fc800078e00ff */
[----:B------:R-:W-:-:S04]  /*11e0*/  IMAD.WIDE.U32 R18, P2, R16, 0x2168c235, R18 ;  /* 0x2168c23510127825 */ /* 0x000fc80007840012 */
[----:B------:R-:W-:Y:S01]  /*11f0*/  IMAD.X R16, RZ, RZ, R17, P2 ;  /* 0x000000ffff107224 */ /* 0x000fe200010e0611 */
[----:B------:R-:W-:Y:S02]  /*1200*/  IADD3 R17, P2, PT, R21, R19, RZ ;  /* 0x0000001315117210 */ /* 0x000fe40007f5e0ff */
[----:B------:R-:W-:Y:S02]  /*1210*/  IADD3.X RZ, P1, PT, R18, R18, RZ, P1, !PT ;  /* 0x0000001212ff7210 */ /* 0x000fe40000f3e4ff */
[C---:B------:R-:W-:Y:S01]  /*1220*/  ISETP.GT.U32.AND P3, PT, R17.reuse, RZ, PT ;  /* 0x000000ff1100720c */ /* 0x040fe20003f64070 */
[----:B------:R-:W-:Y:S01]  /*1230*/  IMAD.X R16, RZ, RZ, R16, P2 ;  /* 0x000000ffff107224 */ /* 0x000fe200010e0610 */
[----:B------:R-:W-:-:S04]  /*1240*/  IADD3.X R18, P2, PT, R17, R17, RZ, P1, !PT ;  /* 0x0000001111127210 */ /* 0x000fc80000f5e4ff */
[C---:B------:R-:W-:Y:S01]  /*1250*/  ISETP.GT.AND.EX P1, PT, R16.reuse, RZ, PT, P3 ;  /* 0x000000ff1000720c */ /* 0x040fe20003f24330 */
[----:B------:R-:W-:-:S03]  /*1260*/  IMAD.X R19, R16, 0x1, R16, P2 ;  /* 0x0000000110137824 */ /* 0x000fc600010e0610 */
[----:B------:R-:W-:Y:S02]  /*1270*/  SEL R18, R18, R17, P1 ;  /* 0x0000001112127207 */ /* 0x000fe40000800000 */
[----:B------:R-:W-:Y:S02]  /*1280*/  SEL R17, R19, R16, P1 ;  /* 0x0000001013117207 */ /* 0x000fe40000800000 */
[----:B------:R-:W-:Y:S02]  /*1290*/  IADD3 R16, P2, PT, R18, 0x1, RZ ;  /* 0x0000000112107810 */ /* 0x000fe40007f5e0ff */
[----:B------:R-:W-:Y:S02]  /*12a0*/  SEL R19, RZ, 0xffffffff, !P1 ;  /* 0xffffffffff137807 */ /* 0x000fe40004800000 */
[----:B------:R-:W-:Y:S01]  /*12b0*/  LOP3.LUT P1, R3, R3, 0x80000000, RZ, 0xc0, !PT ;  /* 0x8000000003037812 */ /* 0x000fe2000782c0ff */
[----:B------:R-:W-:Y:S02]  /*12c0*/  IMAD.X R17, RZ, RZ, R17, P2 ;  /* 0x000000ffff117224 */ /* 0x000fe400010e0611 */
[----:B------:R-:W-:Y:S01]  /*12d0*/  IMAD.IADD R2, R19, 0x1, -R2 ;  /* 0x0000000113027824 */ /* 0x000fe200078e0a02 */
[----:B------:R-:W-:-:S02]  /*12e0*/  SHF.R.U32.HI R19, RZ, 0x1e, R5 ;  /* 0x0000001eff137819 */ /* 0x000fc40000011605 */
[----:B------:R-:W-:Y:S01]  /*12f0*/  SHF.R.U64 R16, R16, 0xa, R17 ;  /* 0x0000000a10107819 */ /* 0x000fe20000001211 */
[----:B------:R-:W-:Y:S01]  /*1300*/  IMAD.SHL.U32 R2, R2, 0x100000, RZ ;  /* 0x0010000002027824 */ /* 0x000fe200078e00ff */
[----:B------:R-:W-:Y:S02]  /*1310*/  LEA.HI R4, R4, R19, RZ, 0x1 ;  /* 0x0000001304047211 */ /* 0x000fe400078f08ff */
[----:B------:R-:W-:Y:S02]  /*1320*/  IADD3 R16, P2, PT, R16, 0x1, RZ ;  /* 0x0000000110107810 */ /* 0x000fe40007f5e0ff */
[----:B------:R-:W-:Y:S01]  /*1330*/  @!P0 LOP3.LUT R3, R3, 0x80000000, RZ, 0x3c, !PT ;  /* 0x8000000003038812 */ /* 0x000fe200078e3cff */
[----:B------:R-:W-:Y:S01]  /*1340*/  @P1 IMAD.MOV R4, RZ, RZ, -R4 ;  /* 0x000000ffff041224 */ /* 0x000fe200078e0a04 */
[----:B------:R-:W-:-:S04]  /*1350*/  LEA.HI.X R17, R17, RZ, RZ, 0x16, P2 ;  /* 0x000000ff11117211 */ /* 0x000fc800010fb4ff */
[--C-:B------:R-:W-:Y:S02]  /*1360*/  SHF.R.U64 R16, R16, 0x1, R17.reuse ;  /* 0x0000000110107819 */ /* 0x100fe40000001211 */
[----:B------:R-:W-:Y:S02]  /*1370*/  SHF.R.U32.HI R5, RZ, 0x1, R17 ;  /* 0x00000001ff057819 */ /* 0x000fe40000011611 */
[----:B------:R-:W-:-:S04]  /*1380*/  IADD3 R17, P2, P3, RZ, RZ, R16 ;  /* 0x000000ffff117210 */ /* 0x000fc80007b5e010 */
[----:B------:R-:W-:-:S04]  /*1390*/  IADD3.X R2, PT, PT, R2, 0x3fe00000, R5, P2, P3 ;  /* 0x3fe0000002027810 */ /* 0x000fc800017e6405 */
[----:B------:R-:W-:-:S07]  /*13a0*/  LOP3.LUT R3, R2, R3, RZ, 0xfc, !PT ;  /* 0x0000000302037212 */ /* 0x000fce00078efcff */
.L_x_4:
[----:B------:R-:W-:Y:S02]  /*13b0*/  IMAD.MOV.U32 R16, RZ, RZ, R4 ;  /* 0x000000ffff107224 */ /* 0x000fe400078e0004 */
[----:B------:R-:W-:Y:S02]  /*13c0*/  IMAD.MOV.U32 R4, RZ, RZ, R0 ;  /* 0x000000ffff047224 */ /* 0x000fe400078e0000 */
[----:B------:R-:W-:Y:S02]  /*13d0*/  IMAD.MOV.U32 R5, RZ, RZ, 0x0 ;  /* 0x00000000ff057424 */ /* 0x000fe400078e00ff */
[----:B------:R-:W-:Y:S02]  /*13e0*/  IMAD.MOV.U32 R2, RZ, RZ, R17 ;  /* 0x000000ffff027224 */ /* 0x000fe400078e0011 */
[----:B------:R-:W-:Y:S05]  /*13f0*/  RET.REL.NODEC R4 `(_Z14houghTransformPhS_i) ;  /* 0xffffffec04007950 */ /* 0x000fea0003c3ffff */
.L_x_8:
[----:B------:R-:W-:-:S00]  /*1400*/  BRA `(.L_x_8) ;  /* 0xfffffffc00fc7947 */ /* 0x000fc0000383ffff */
[----:B------:R-:W-:-:S00]  /*1410*/  NOP ;  /* 0x0000000000007918 */ /* 0x000fc00000000000 */
        /* <DEDUP_REMOVED lines=14> */
.L_x_10:


//--------------------- .text._Z5sobelPhS_ii      --------------------------
	.section	.text._Z5sobelPhS_ii,"ax",@progbits
	.align	128
        .global         _Z5sobelPhS_ii
        .type           _Z5sobelPhS_ii,@function
        .size           _Z5sobelPhS_ii,(.L_x_12 - _Z5sobelPhS_ii)
        .other          _Z5sobelPhS_ii,@"STO_CUDA_ENTRY STV_DEFAULT"
_Z5sobelPhS_ii:
.text._Z5sobelPhS_ii:
[----:B------:R-:W-:Y:S01]  /*0000*/  LDC R1, c[0x0][0x37c] ;  /* 0x0000df00ff017b82 */ /* 0x000fe20000000800 */
[----:B------:R-:W0:Y:S07]  /*0010*/  S2R R5, SR_CTAID.X ;  /* 0x0000000000057919 */ /* 0x000e2e0000002500 */
[----:B------:R-:W1:Y:S01]  /*0020*/  LDC.64 R2, c[0x0][0x390] ;  /* 0x0000e400ff027b82 */ /* 0x000e620000000a00 */
[----:B------:R-:W0:Y:S01]  /*0030*/  LDCU UR4, c[0x0][0x360] ;  /* 0x00006c00ff0477ac */ /* 0x000e220008000800 */
[----:B------:R-:W0:Y:S01]  /*0040*/  S2R R0, SR_TID.X ;  /* 0x0000000000007919 */ /* 0x000e220000002100 */
[----:B------:R-:W2:Y:S01]  /*0050*/  LDCU UR5, c[0x0][0x364] ;  /* 0x00006c80ff0577ac */ /* 0x000ea20008000800 */
[----:B------:R-:W2:Y:S01]  /*0060*/  S2R R7, SR_CTAID.Y ;  /* 0x0000000000077919 */ /* 0x000ea20000002600 */
[----:B------:R-:W2:Y:S01]  /*0070*/  S2R R4, SR_TID.Y ;  /* 0x0000000000047919 */ /* 0x000ea20000002200 */
[----:B-1----:R-:W-:-:S02]  /*0080*/  IMAD R9, R2, R3, RZ ;  /* 0x0000000302097224 */ /* 0x002fc400078e02ff */
[----:B0-----:R-:W-:Y:S02]  /*0090*/  IMAD R5, R5, UR4, R0 ;  /* 0x0000000405057c24 */ /* 0x001fe4000f8e0200 */
[----:B--2---:R-:W-:-:S04]  /*00a0*/  IMAD R7, R7, UR5, R4 ;  /* 0x0000000507077c24 */ /* 0x004fc8000f8e0204 */
[----:B------:R-:W-:-:S05]  /*00b0*/  IMAD R0, R7, R2, R5 ;  /* 0x0000000207007224 */ /* 0x000fca00078e0205 */
[----:B------:R-:W-:-:S13]  /*00c0*/  ISETP.GE.AND P0, PT, R0, R9, PT ;  /* 0x000000090000720c */ /* 0x000fda0003f06270 */
[----:B------:R-:W-:Y:S05]  /*00d0*/  @P0 EXIT ;  /* 0x000000000000094d */ /* 0x000fea0003800000 */
[----:B------:R-:W-:-:S04]  /*00e0*/  ISETP.GE.U32.AND P0, PT, R7, 0x2, PT ;  /* 0x000000020700780c */ /* 0x000fc80003f06070 */
[----:B------:R-:W-:-:S13]  /*00f0*/  ISETP.LT.OR P0, PT, R5, 0x2, !P0 ;  /* 0x000000020500780c */ /* 0x000fda0004701670 */
[----:B------:R-:W-:Y:S05]  /*0100*/  @P0 EXIT ;  /* 0x000000000000094d */ /* 0x000fea0003800000 */
[----:B------:R-:W-:Y:S02]  /*0110*/  VIADD R6, R3, 0xffffffff ;  /* 0xffffffff03067836 */ /* 0x000fe40000000000 */
[----:B------:R-:W-:-:S03]  /*0120*/  VIADD R4, R2, 0xffffffff ;  /* 0xffffffff02047836 */ /* 0x000fc60000000000 */
[----:B------:R-:W-:-:S04]  /*0130*/  ISETP.GE.AND P0, PT, R7, R6, PT ;  /* 0x000000060700720c */ /* 0x000fc80003f06270 */
[----:B------:R-:W-:-:S13]  /*0140*/  ISETP.GE.OR P0, PT, R5, R4, P0 ;  /* 0x000000040500720c */ /* 0x000fda0000706670 */
[----:B------:R-:W-:Y:S05]  /*0150*/  @P0 EXIT ;  /* 0x000000000000094d */ /* 0x000fea0003800000 */
[----:B------:R-:W0:Y:S01]  /*0160*/  LDCU.64 UR6, c[0x0][0x380] ;  /* 0x00007000ff0677ac */ /* 0x000e220008000a00 */
[--C-:B------:R-:W-:Y:S01]  /*0170*/  IMAD R4, R7, R2, -R2.reuse ;  /* 0x0000000207047224 */ /* 0x100fe200078e0a02 */
[----:B------:R-:W-:Y:S01]  /*0180*/  SHF.R.S32.HI R3, RZ, 0x1f, R2 ;  /* 0x0000001fff037819 */ /* 0x000fe20000011402 */
[----:B------:R-:W1:Y:S03]  /*0190*/  LDCU.64 UR4, c[0x0][0x358] ;  /* 0x00006b00ff0477ac */ /* 0x000e660008000a00 */
[----:B------:R-:W-:-:S04]  /*01a0*/  IADD3 R5, PT, PT, R5, -0x1, R4 ;  /* 0xffffffff05057810 */ /* 0x000fc80007ffe004 */
[----:B0-----:R-:W-:-:S04]  /*01b0*/  IADD3 R4, P0, PT, R5, UR6, RZ ;  /* 0x0000000605047c10 */ /* 0x001fc8000ff1e0ff */
[----:B------:R-:W-:Y:S02]  /*01c0*/  LEA.HI.X.SX32 R5, R5, UR7, 0x1, P0 ;  /* 0x0000000705057c11 */ /* 0x000fe400080f0eff */
[----:B------:R-:W-:-:S03]  /*01d0*/  IADD3 R6, P0, PT, R4, R2, RZ ;  /* 0x0000000204067210 */ /* 0x000fc60007f1e0ff */
[----:B-1----:R-:W2:Y:S01]  /*01e0*/  LDG.E.U8 R8, desc[UR4][R4.64] ;  /* 0x0000000404087981 */ /* 0x002ea2000c1e1100 */
[----:B------:R-:W-:Y:S01]  /*01f0*/  IADD3 R2, P1, PT, R6, R2, RZ ;  /* 0x0000000206027210 */ /* 0x000fe20007f3e0ff */
[C---:B------:R-:W-:Y:S02]  /*0200*/  IMAD.X R7, R3.reuse, 0x1, R5, P0 ;  /* 0x0000000103077824 */ /* 0x040fe400000e0605 */
[----:B------:R-:W2:Y:S02]  /*0210*/  LDG.E.U8 R11, desc[UR4][R4.64+0x2] ;  /* 0x00000204040b7981 */ /* 0x000ea4000c1e1100 */
[----:B------:R-:W-:Y:S02]  /*0220*/  IMAD.X R3, R3, 0x1, R7, P1 ;  /* 0x0000000103037824 */ /* 0x000fe400008e0607 */
[----:B------:R0:W3:Y:S04]  /*0230*/  LDG.E.U8 R9, desc[UR4][R4.64+0x1] ;  /* 0x0000010404097981 */ /* 0x0000e8000c1e1100 */
[----:B------:R-:W4:Y:S04]  /*0240*/  LDG.E.U8 R13, desc[UR4][R6.64] ;  /* 0x00000004060d7981 */ /* 0x000f28000c1e1100 */
[----:B------:R-:W5:Y:S04]  /*0250*/  LDG.E.U8 R12, desc[UR4][R6.64+0x2] ;  /* 0x00000204060c7981 */ /* 0x000f68000c1e1100 */
[----:B------:R-:W5:Y:S04]  /*0260*/  LDG.E.U8 R14, desc[UR4][R2.64] ;  /* 0x00000004020e7981 */ /* 0x000f68000c1e1100 */
[----:B------:R-:W5:Y:S04]  /*0270*/  LDG.E.U8 R16, desc[UR4][R2.64+0x1] ;  /* 0x0000010402107981 */ /* 0x000f68000c1e1100 */
[----:B------:R-:W5:Y:S01]  /*0280*/  LDG.E.U8 R15, desc[UR4][R2.64+0x2] ;  /* 0x00000204020f7981 */ /* 0x000f62000c1e1100 */
[----:B0-----:R-:W-:-:S02]  /*0290*/  IMAD.MOV.U32 R4, RZ, RZ, 0xff ;  /* 0x000000ffff047424 */ /* 0x001fc400078e00ff */
[----:B--2---:R-:W-:-:S04]  /*02a0*/  IMAD.IADD R10, R8, 0x1, R11 ;  /* 0x00000001080a7824 */ /* 0x004fc800078e020b */
[----:B---3--:R-:W-:Y:S02]  /*02b0*/  IMAD R9, R9, 0x2, R10 ;  /* 0x0000000209097824 */ /* 0x008fe400078e020a */
[----:B----4-:R-:W-:Y:S02]  /*02c0*/  IMAD R13, R13, 0x2, R8 ;  /* 0x000000020d0d7824 */ /* 0x010fe400078e0208 */
[----:B-----5:R-:W-:Y:S02]  /*02d0*/  IMAD R12, R12, 0x2, R11 ;  /* 0x000000020c0c7824 */ /* 0x020fe400078e020b */
[----:B------:R-:W-:-:S03]  /*02e0*/  IMAD.IADD R9, R14, 0x1, -R9 ;  /* 0x000000010e097824 */ /* 0x000fc600078e0a09 */
[----:B------:R-:W-:Y:S01]  /*02f0*/  IADD3 R12, PT, PT, R12, -R13, -R14 ;  /* 0x8000000d0c0c7210 */ /* 0x000fe20007ffe80e */
[----:B------:R-:W-:-:S04]  /*0300*/  IMAD R9, R16, 0x2, R9 ;  /* 0x0000000210097824 */ /* 0x000fc800078e0209 */
[--C-:B------:R-:W-:Y:S02]  /*0310*/  IMAD.IADD R12, R12, 0x1, R15.reuse ;  /* 0x000000010c0c7824 */ /* 0x100fe400078e020f */
[----:B------:R-:W-:-:S03]  /*0320*/  IMAD.IADD R9, R9, 0x1, R15 ;  /* 0x0000000109097824 */ /* 0x000fc600078e020f */
[----:B------:R-:W-:Y:S02]  /*0330*/  IABS R5, R12 ;  /* 0x0000000c00057213 */ /* 0x000fe40000000000 */
[----:B------:R-:W-:-:S05]  /*0340*/  IABS R2, R9 ;  /* 0x0000000900027213 */ /* 0x000fca0000000000 */
[----:B------:R-:W-:-:S05]  /*0350*/  IMAD.IADD R5, R5, 0x1, R2 ;  /* 0x0000000105057824 */ /* 0x000fca00078e0202 */
[----:B------:R-:W-:-:S13]  /*0360*/  ISETP.GE.U32.AND P0, PT, R5, 0x100, PT ;  /* 0x000001000500780c */ /* 0x000fda0003f06070 */
[----:B------:R-:W0:Y:S02]  /*0370*/  @P0 LDC.64 R2, c[0x0][0x388] ;  /* 0x0000e200ff020b82 */ /* 0x000e240000000a00 */
[----:B0-----:R-:W-:-:S04]  /*0380*/  @P0 IADD3 R2, P1, PT, R0, R2, RZ ;  /* 0x0000000200020210 */ /* 0x001fc80007f3e0ff */
[----:B------:R-:W-:-:S05]  /*0390*/  @P0 LEA.HI.X.SX32 R3, R0, R3, 0x1, P1 ;  /* 0x0000000300030211 */ /* 0x000fca00008f0eff */
[----:B------:R0:W-:Y:S01]  /*03a0*/  @P0 STG.E.U8 desc[UR4][R2.64], R4 ;  /* 0x0000000402000986 */ /* 0x0001e2000c101104 */
[----:B------:R-:W-:Y:S05]  /*03b0*/  @P0 EXIT ;  /* 0x000000000000094d */ /* 0x000fea0003800000 */
[----:B------:R-:W0:Y:S02]  /*03c0*/  LDCU.64 UR6, c[0x0][0x388] ;  /* 0x00007100ff0677ac */ /* 0x000e240008000a00 */
[----:B0-----:R-:W-:-:S04]  /*03d0*/  IADD3 R2, P0, PT, R0, UR6, RZ ;  /* 0x0000000600027c10 */ /* 0x001fc8000ff1e0ff */
[----:B------:R-:W-:-:S05]  /*03e0*/  LEA.HI.X.SX32 R3, R0, UR7, 0x1, P0 ;  /* 0x0000000700037c11 */ /* 0x000fca00080f0eff */
[----:B------:R-:W-:Y:S01]  /*03f0*/  STG.E.U8 desc[UR4][R2.64], R5 ;  /* 0x0000000502007986 */ /* 0x000fe2000c101104 */
[----:B------:R-:W-:Y:S05]  /*0400*/  EXIT ;  /* 0x000000000000794d */ /* 0x000fea0003800000 */
.L_x_9:
        /* <DEDUP_REMOVED lines=15> */
.L_x_12:


//--------------------- .nv.global.init           --------------------------
	.section	.nv.global.init,"aw",@progbits
	.align	16
.nv.global.init:
	.type		__cudart_sin_cos_coeffs,@object
	.size		__cudart_sin_cos_coeffs,(__cudart_i2opi_d - __cudart_sin_cos_coeffs)
__cudart_sin_cos_coeffs:
        /*0000*/ 	.byte	0x46, 0xd2, 0xb0, 0x2c, 0xf1, 0xe5, 0x5a, 0xbe, 0x92, 0xe3, 0xac, 0x69, 0xe3, 0x1d, 0xc7, 0x3e
        /*0010*/ 	.byte	0xa1, 0x62, 0xdb, 0x19, 0xa0, 0x01, 0x2a, 0xbf, 0x18, 0x08, 0x11, 0x11, 0x11, 0x11, 0x81, 0x3f
        /*0020*/ 	.byte	0x54, 0x55, 0x55, 0x55, 0x55, 0x55, 0xc5, 0xbf, 0x00, 0x00, 0x00, 0x00, 0x00, 0x00, 0x00, 0x00
        /*0030*/ 	.byte	0x00, 0x00, 0x00, 0x00, 0x00, 0x00, 0x00, 0x00, 0x64, 0x81, 0xfd, 0x20, 0x83, 0xff, 0xa8, 0xbd
        /*0040*/ 	.byte	0x28, 0x85, 0xef, 0xc1, 0xa7, 0xee, 0x21, 0x3e, 0xd9, 0xe6, 0x06, 0x8e, 0x4f, 0x7e, 0x92, 0xbe
        /*0050*/ 	.byte	0xe9, 0xbc, 0xdd, 0x19, 0xa0, 0x01, 0xfa, 0x3e, 0x47, 0x5d, 0xc1, 0x16, 0x6c, 0xc1, 0x56, 0xbf
        /*0060*/ 	.byte	0x51, 0x55, 0x55, 0x55, 0x55, 0x55, 0xa5, 0x3f, 0x00, 0x00, 0x00, 0x00, 0x00, 0x00, 0xe0, 0xbf
        /*0070*/ 	.byte	0x00, 0x00, 0x00, 0x00, 0x00, 0x00, 0xf0, 0x3f, 0x00, 0x00, 0x00, 0x00, 0x00, 0x00, 0x00, 0x00
	.type		__cudart_i2opi_d,@object
	.size		__cudart_i2opi_d,(.L_0 - __cudart_i2opi_d)
__cudart_i2opi_d:
        /* <DEDUP_REMOVED lines=9> */
.L_0:


//--------------------- .nv.shared.reserved.0     --------------------------
	.section	.nv.shared.reserved.0,"aw",@nobits
	.weak		__nv_reservedSMEM_offset_0_alias
	.size		__nv_reservedSMEM_offset_0_alias, 0, 64
	.other		__nv_reservedSMEM_offset_0_alias,@"STO_CUDA_RESERVED_SHARED STV_DEFAULT"
__nv_reservedSMEM_offset_0_alias:
	.zero		0
	.zero		64


//--------------------- .nv.constant0._Z14houghTransformPhS_i --------------------------
	.section	.nv.constant0._Z14houghTransformPhS_i,"a",@progbits
	.sectionflags	@""
	.align	4
.nv.constant0._Z14houghTransformPhS_i:
	.zero		916


//--------------------- .nv.constant0._Z5sobelPhS_ii --------------------------
	.section	.nv.constant0._Z5sobelPhS_ii,"a",@progbits
	.sectionflags	@""
	.align	4
.nv.constant0._Z5sobelPhS_ii:
	.zero		920


//--------------------- SYMBOLS --------------------------

	.type		.nv.reservedSmem.offset0,@object
	.size		.nv.reservedSmem.offset0,0x4
